// auto-generated by cutlass_sweep.sparse_gemm — config: {"arch": "sm_100", "cluster_m": 1, "cluster_n": 2, "dtype": "fp16", "tile_k": 128, "tile_m": 128, "tile_n": 64}
#include "cutlass/cutlass.h"
#include "cutlass/gemm/collective/collective_builder.hpp"
#include "cutlass/gemm/device/gemm_universal_adapter.h"
#include "cutlass/gemm/kernel/gemm_universal.hpp"
#include "cutlass/epilogue/collective/collective_builder.hpp"

using Elem = cutlass::half_t;
using Acc  = float;
using TileShape    = cute::Shape<cute::_128, cute::_64, cute::_128>;
using ClusterShape = cute::Shape<cute::_1, cute::_2, cute::_1>;

using CollectiveEpilogue = typename cutlass::epilogue::collective::CollectiveBuilder<
    cutlass::arch::Sm100, cutlass::arch::OpClassSparseTensorOp,
    TileShape, ClusterShape,
    cutlass::epilogue::collective::EpilogueTileAuto,
    Acc, Acc,
    Acc, cutlass::layout::ColumnMajor, 128 / cutlass::sizeof_bits<Acc>::value,
    Acc, cutlass::layout::ColumnMajor, 128 / cutlass::sizeof_bits<Acc>::value,
    cutlass::epilogue::TmaWarpSpecialized1Sm
  >::CollectiveOp;

using CollectiveMainloop = typename cutlass::gemm::collective::CollectiveBuilder<
    cutlass::arch::Sm100, cutlass::arch::OpClassSparseTensorOp,
    Elem, cutlass::layout::RowMajor, 2 * 128 / cutlass::sizeof_bits<Elem>::value,
    Elem, cutlass::layout::ColumnMajor, 128 / cutlass::sizeof_bits<Elem>::value,
    Acc,
    TileShape, ClusterShape,
    cutlass::gemm::collective::StageCountAutoCarveoutEpi<CollectiveEpilogue>,
    cutlass::gemm::KernelSparseTmaWarpSpecialized1SmSm100
  >::CollectiveOp;

using GemmKernel = cutlass::gemm::kernel::GemmUniversal<
    cute::Shape<int,int,int,int>,
    CollectiveMainloop,
    CollectiveEpilogue
>;
using Gemm = cutlass::gemm::device::GemmUniversalAdapter<GemmKernel>;

auto* _anchor = &cutlass::device_kernel<GemmKernel>;


// ===== COMPILED SASS (sm_100a) =====

	.target	sm_100a

	.elftype	@"ET_EXEC"


//--------------------- .note.nv.tkinfo           --------------------------
	.section	.note.nv.tkinfo,"",@"SHT_NOTE"
	.sectionflags	@"SHF_NOTE_NV_TKINFO"
	.tkinfo
        /*0018*/ 	.word	0x00000002
        /*0030*/ 	.string	""
        /*0030*/ 	.string	"ptxas"
        /*0030*/ 	.string	"Cuda compilation tools, release 13.0, V13.0.88"
        /*0030*/ 	.string	"Build cuda_13.0.r13.0/compiler.36424714_0"
        /*0030*/ 	.string	"-arch sm_100a -m 64 "



//--------------------- .note.nv.cuinfo           --------------------------
	.section	.note.nv.cuinfo,"",@"SHT_NOTE"
	.sectionflags	@"SHF_NOTE_NV_CUINFO"
        /*0018*/ 	.short	0x0002
        /*001a*/ 	.short	0x0064
        /*001c*/ 	.short	0x0082
	.zero		2


//--------------------- .nv.info                  --------------------------
	.section	.nv.info,"",@"SHT_CUDA_INFO"
	.align	4


	//----- nvinfo : EIATTR_REGCOUNT
	.align		4
        /*0000*/ 	.byte	0x04, 0x2f
        /*0002*/ 	.short	(.L_19 - .L_18)
	.align		4
.L_18:
        /*0004*/ 	.word	index@(_ZN7cutlass13device_kernelINS_4gemm6kernel13GemmUniversalIN4cute5tupleIJiiiiEEENS1_10collective13CollectiveMmaINS1_41MainloopSm100TmaUmmaWarpSpecializedSparseILi5ELi2ELi2ENS5_IJNS4_1CILi1EEENSA_ILi2EEESB_EEEEENS5_IJNSA_ILi128EEENSA_ILi64EEESF_EEENS_6half_tENS5_IJNS4_6LayoutINS5_IJiNS5_IJSC_iEEEiEEENS5_IJlNS5_IJSB_SC_EEElEEEEENSJ_INS5_IJNS5_IJNS5_IJNSA_ILi8EEESC_SP_EEEiEEENS5_IJNS5_IJNSA_ILi16EEESC_NSA_ILi4EEEEEEiEEEiEEENS5_IJNS5_IJNS5_IJSF_SS_NSA_ILi2048EEEEEENSA_ILi16384EEEEEENS5_IJNS5_IJSB_NSA_ILi1024EEENSA_ILi32EEEEEElEEElEEEEEEEESI_NS5_IJlSB_lEEENS4_8TiledMMAINS4_8MMA_AtomIJNS4_27SM100_MMA_F16BF16_SS_SPARSEISI_SI_fLi128ELi64ELNS4_4UMMA5MajorE0ELS1D_0ELNS1C_7ScaleInE0ELS1E_0EEEEEENSJ_INS5_IJSB_SB_SB_EEENS5_IJNSA_ILi0EEES1I_S1I_EEEEENS5_IJNS4_10UnderscoreES1L_S1L_EEEEENS4_23SM90_TMA_LOAD_MULTICASTENS4_14ComposedLayoutINS4_7SwizzleILi3ELi4ELi3EEENS4_25smem_sparse_ptr_flag_bitsILi2ELi16EEENSJ_INS5_IJNS5_IJSB_SP_EEENS5_IJSC_SG_EEEEEENS5_IJNS5_IJS1I_SF_EEESM_EEEEEEEvNS4_8identityENS4_13SM90_TMA_LOADENS1P_IS1R_NS4_18smem_ptr_flag_bitsILi16EEENSJ_INS5_IJSP_SG_EEENS5_IJSG_SB_EEEEEEEvS21_EENS_8epilogue10collective18CollectiveEpilogueINS2A_23Sm100TmaWarpSpecializedILi4ELi2ELi16ELb1ELb0EEEJSH_NS5_IJNSJ_ISF_SB_EENSJ_ISS_SB_EEEEEfNS5_IJSB_llEEEfS2I_NS2A_6fusion15FusionCallbacksIS2E_NS2J_17LinearCombinationIffffLNS_15FloatRoundStyleE2EEESH_S2H_JEEENS4_5SM1004TMEM4LOAD26SM100_TMEM_LOAD_32dp32b16xES22_NS1P_INS1Q_ILi2ELi5ELi2EEENS23_ILi32EEENSJ_INS5_IJS12_ST_EEENS5_IJSB_S12_EEEEEEENS4_39AutoVectorizingCopyWithAssumedAlignmentILi128EEENS4_14SM90_TMA_STOREES2Y_S30_S30_EEEvvEEEEvNT_6ParamsE)
        /*0008*/ 	.word	0x00000059


	//----- nvinfo : EIATTR_FRAME_SIZE
	.align		4
.L_19:
        /*000c*/ 	.byte	0x04, 0x11
        /*000e*/ 	.short	(.L_21 - .L_20)
	.align		4
.L_20:
        /*0010*/ 	.word	index@($__internal_2_$__cuda_sm10x_tcgen05_guardrail_trap_unallocated_columns_being_dealloced)
        /*0014*/ 	.word	0x00000000


	//----- nvinfo : EIATTR_FRAME_SIZE
	.align		4
.L_21:
        /*0018*/ 	.byte	0x04, 0x11
        /*001a*/ 	.short	(.L_23 - .L_22)
	.align		4
.L_22:
        /*001c*/ 	.word	index@($__internal_1_$__cuda_sm10x_tcgen05_guardrail_trap_phase_invalid_during_alloc)
        /*0020*/ 	.word	0x00000000


	//----- nvinfo : EIATTR_FRAME_SIZE
	.align		4
.L_23:
        /*0024*/ 	.byte	0x04, 0x11
        /*0026*/ 	.short	(.L_25 - .L_24)
	.align		4
.L_24:
        /*0028*/ 	.word	index@($__internal_0_$__cuda_sm10x_tcgen05_guardrail_trap_col_being_dealloced_not_returned_by_alloc)
        /*002c*/ 	.word	0x00000000


	//----- nvinfo : EIATTR_FRAME_SIZE
	.align		4
.L_25:
        /*0030*/ 	.byte	0x04, 0x11
        /*0032*/ 	.short	(.L_27 - .L_26)
	.align		4
.L_26:
        /*0034*/ 	.word	index@(_ZN7cutlass13device_kernelINS_4gemm6kernel13GemmUniversalIN4cute5tupleIJiiiiEEENS1_10collective13CollectiveMmaINS1_41MainloopSm100TmaUmmaWarpSpecializedSparseILi5ELi2ELi2ENS5_IJNS4_1CILi1EEENSA_ILi2EEESB_EEEEENS5_IJNSA_ILi128EEENSA_ILi64EEESF_EEENS_6half_tENS5_IJNS4_6LayoutINS5_IJiNS5_IJSC_iEEEiEEENS5_IJlNS5_IJSB_SC_EEElEEEEENSJ_INS5_IJNS5_IJNS5_IJNSA_ILi8EEESC_SP_EEEiEEENS5_IJNS5_IJNSA_ILi16EEESC_NSA_ILi4EEEEEEiEEEiEEENS5_IJNS5_IJNS5_IJSF_SS_NSA_ILi2048EEEEEENSA_ILi16384EEEEEENS5_IJNS5_IJSB_NSA_ILi1024EEENSA_ILi32EEEEEElEEElEEEEEEEESI_NS5_IJlSB_lEEENS4_8TiledMMAINS4_8MMA_AtomIJNS4_27SM100_MMA_F16BF16_SS_SPARSEISI_SI_fLi128ELi64ELNS4_4UMMA5MajorE0ELS1D_0ELNS1C_7ScaleInE0ELS1E_0EEEEEENSJ_INS5_IJSB_SB_SB_EEENS5_IJNSA_ILi0EEES1I_S1I_EEEEENS5_IJNS4_10UnderscoreES1L_S1L_EEEEENS4_23SM90_TMA_LOAD_MULTICASTENS4_14ComposedLayoutINS4_7SwizzleILi3ELi4ELi3EEENS4_25smem_sparse_ptr_flag_bitsILi2ELi16EEENSJ_INS5_IJNS5_IJSB_SP_EEENS5_IJSC_SG_EEEEEENS5_IJNS5_IJS1I_SF_EEESM_EEEEEEEvNS4_8identityENS4_13SM90_TMA_LOADENS1P_IS1R_NS4_18smem_ptr_flag_bitsILi16EEENSJ_INS5_IJSP_SG_EEENS5_IJSG_SB_EEEEEEEvS21_EENS_8epilogue10collective18CollectiveEpilogueINS2A_23Sm100TmaWarpSpecializedILi4ELi2ELi16ELb1ELb0EEEJSH_NS5_IJNSJ_ISF_SB_EENSJ_ISS_SB_EEEEEfNS5_IJSB_llEEEfS2I_NS2A_6fusion15FusionCallbacksIS2E_NS2J_17LinearCombinationIffffLNS_15FloatRoundStyleE2EEESH_S2H_JEEENS4_5SM1004TMEM4LOAD26SM100_TMEM_LOAD_32dp32b16xES22_NS1P_INS1Q_ILi2ELi5ELi2EEENS23_ILi32EEENSJ_INS5_IJS12_ST_EEENS5_IJSB_S12_EEEEEEENS4_39AutoVectorizingCopyWithAssumedAlignmentILi128EEENS4_14SM90_TMA_STOREES2Y_S30_S30_EEEvvEEEEvNT_6ParamsE)
        /*0038*/ 	.word	0x00000000


	//----- nvinfo : EIATTR_MIN_STACK_SIZE
	.align		4
.L_27:
        /*003c*/ 	.byte	0x04, 0x12
        /*003e*/ 	.short	(.L_29 - .L_28)
	.align		4
.L_28:
        /*0040*/ 	.word	index@(_ZN7cutlass13device_kernelINS_4gemm6kernel13GemmUniversalIN4cute5tupleIJiiiiEEENS1_10collective13CollectiveMmaINS1_41MainloopSm100TmaUmmaWarpSpecializedSparseILi5ELi2ELi2ENS5_IJNS4_1CILi1EEENSA_ILi2EEESB_EEEEENS5_IJNSA_ILi128EEENSA_ILi64EEESF_EEENS_6half_tENS5_IJNS4_6LayoutINS5_IJiNS5_IJSC_iEEEiEEENS5_IJlNS5_IJSB_SC_EEElEEEEENSJ_INS5_IJNS5_IJNS5_IJNSA_ILi8EEESC_SP_EEEiEEENS5_IJNS5_IJNSA_ILi16EEESC_NSA_ILi4EEEEEEiEEEiEEENS5_IJNS5_IJNS5_IJSF_SS_NSA_ILi2048EEEEEENSA_ILi16384EEEEEENS5_IJNS5_IJSB_NSA_ILi1024EEENSA_ILi32EEEEEElEEElEEEEEEEESI_NS5_IJlSB_lEEENS4_8TiledMMAINS4_8MMA_AtomIJNS4_27SM100_MMA_F16BF16_SS_SPARSEISI_SI_fLi128ELi64ELNS4_4UMMA5MajorE0ELS1D_0ELNS1C_7ScaleInE0ELS1E_0EEEEEENSJ_INS5_IJSB_SB_SB_EEENS5_IJNSA_ILi0EEES1I_S1I_EEEEENS5_IJNS4_10UnderscoreES1L_S1L_EEEEENS4_23SM90_TMA_LOAD_MULTICASTENS4_14ComposedLayoutINS4_7SwizzleILi3ELi4ELi3EEENS4_25smem_sparse_ptr_flag_bitsILi2ELi16EEENSJ_INS5_IJNS5_IJSB_SP_EEENS5_IJSC_SG_EEEEEENS5_IJNS5_IJS1I_SF_EEESM_EEEEEEEvNS4_8identityENS4_13SM90_TMA_LOADENS1P_IS1R_NS4_18smem_ptr_flag_bitsILi16EEENSJ_INS5_IJSP_SG_EEENS5_IJSG_SB_EEEEEEEvS21_EENS_8epilogue10collective18CollectiveEpilogueINS2A_23Sm100TmaWarpSpecializedILi4ELi2ELi16ELb1ELb0EEEJSH_NS5_IJNSJ_ISF_SB_EENSJ_ISS_SB_EEEEEfNS5_IJSB_llEEEfS2I_NS2A_6fusion15FusionCallbacksIS2E_NS2J_17LinearCombinationIffffLNS_15FloatRoundStyleE2EEESH_S2H_JEEENS4_5SM1004TMEM4LOAD26SM100_TMEM_LOAD_32dp32b16xES22_NS1P_INS1Q_ILi2ELi5ELi2EEENS23_ILi32EEENSJ_INS5_IJS12_ST_EEENS5_IJSB_S12_EEEEEEENS4_39AutoVectorizingCopyWithAssumedAlignmentILi128EEENS4_14SM90_TMA_STOREES2Y_S30_S30_EEEvvEEEEvNT_6ParamsE)
        /*0044*/ 	.word	0x00000000
.L_29:


//--------------------- .nv.compat                --------------------------
	.section	.nv.compat,"",@"SHT_CUDA_COMPAT_INFO"
	.align	4
        /*0000*/ 	.byte	0x02, 0x09, 0x01, 0x00, 0x02, 0x02, 0x02, 0x00, 0x02, 0x05, 0x05, 0x00, 0x03, 0x07, 0x01, 0x01
        /*0010*/ 	.byte	0x02, 0x03, 0x01, 0x00, 0x02, 0x06, 0x01, 0x00, 0x04, 0x0b, 0x08, 0x00, 0x09, 0x00, 0x00, 0x00
        /*0020*/ 	.byte	0x00, 0x00, 0x00, 0x00


//--------------------- .nv.info._ZN7cutlass13device_kernelINS_4gemm6kernel13GemmUniversalIN4cute5tupleIJiiiiEEENS1_10collective13CollectiveMmaINS1_41MainloopSm100TmaUmmaWarpSpecializedSparseILi5ELi2ELi2ENS5_IJNS4_1CILi1EEENSA_ILi2EEESB_EEEEENS5_IJNSA_ILi128EEENSA_ILi64EEESF_EEENS_6half_tENS5_IJNS4_6LayoutINS5_IJiNS5_IJSC_iEEEiEEENS5_IJlNS5_IJSB_SC_EEElEEEEENSJ_INS5_IJNS5_IJNS5_IJNSA_ILi8EEESC_SP_EEEiEEENS5_IJNS5_IJNSA_ILi16EEESC_NSA_ILi4EEEEEEiEEEiEEENS5_IJNS5_IJNS5_IJSF_SS_NSA_ILi2048EEEEEENSA_ILi16384EEEEEENS5_IJNS5_IJSB_NSA_ILi1024EEENSA_ILi32EEEEEElEEElEEEEEEEESI_NS5_IJlSB_lEEENS4_8TiledMMAINS4_8MMA_AtomIJNS4_27SM100_MMA_F16BF16_SS_SPARSEISI_SI_fLi128ELi64ELNS4_4UMMA5MajorE0ELS1D_0ELNS1C_7ScaleInE0ELS1E_0EEEEEENSJ_INS5_IJSB_SB_SB_EEENS5_IJNSA_ILi0EEES1I_S1I_EEEEENS5_IJNS4_10UnderscoreES1L_S1L_EEEEENS4_23SM90_TMA_LOAD_MULTICASTENS4_14ComposedLayoutINS4_7SwizzleILi3ELi4ELi3EEENS4_25smem_sparse_ptr_flag_bitsILi2ELi16EEENSJ_INS5_IJNS5_IJSB_SP_EEENS5_IJSC_SG_EEEEEENS5_IJNS5_IJS1I_SF_EEESM_EEEEEEEvNS4_8identityENS4_13SM90_TMA_LOADENS1P_IS1R_NS4_18smem_ptr_flag_bitsILi16EEENSJ_INS5_IJSP_SG_EEENS5_IJSG_SB_EEEEEEEvS21_EENS_8epilogue10collective18CollectiveEpilogueINS2A_23Sm100TmaWarpSpecializedILi4ELi2ELi16ELb1ELb0EEEJSH_NS5_IJNSJ_ISF_SB_EENSJ_ISS_SB_EEEEEfNS5_IJSB_llEEEfS2I_NS2A_6fusion15FusionCallbacksIS2E_NS2J_17LinearCombinationIffffLNS_15FloatRoundStyleE2EEESH_S2H_JEEENS4_5SM1004TMEM4LOAD26SM100_TMEM_LOAD_32dp32b16xES22_NS1P_INS1Q_ILi2ELi5ELi2EEENS23_ILi32EEENSJ_INS5_IJS12_ST_EEENS5_IJSB_S12_EEEEEEENS4_39AutoVectorizingCopyWithAssumedAlignmentILi128EEENS4_14SM90_TMA_STOREES2Y_S30_S30_EEEvvEEEEvNT_6ParamsE --------------------------
	.section	.nv.info._ZN7cutlass13device_kernelINS_4gemm6kernel13GemmUniversalIN4cute5tupleIJiiiiEEENS1_10collective13CollectiveMmaINS1_41MainloopSm100TmaUmmaWarpSpecializedSparseILi5ELi2ELi2ENS5_IJNS4_1CILi1EEENSA_ILi2EEESB_EEEEENS5_IJNSA_ILi128EEENSA_ILi64EEESF_EEENS_6half_tENS5_IJNS4_6LayoutINS5_IJiNS5_IJSC_iEEEiEEENS5_IJlNS5_IJSB_SC_EEElEEEEENSJ_INS5_IJNS5_IJNS5_IJNSA_ILi8EEESC_SP_EEEiEEENS5_IJNS5_IJNSA_ILi16EEESC_NSA_ILi4EEEEEEiEEEiEEENS5_IJNS5_IJNS5_IJSF_SS_NSA_ILi2048EEEEEENSA_ILi16384EEEEEENS5_IJNS5_IJSB_NSA_ILi1024EEENSA_ILi32EEEEEElEEElEEEEEEEESI_NS5_IJlSB_lEEENS4_8TiledMMAINS4_8MMA_AtomIJNS4_27SM100_MMA_F16BF16_SS_SPARSEISI_SI_fLi128ELi64ELNS4_4UMMA5MajorE0ELS1D_0ELNS1C_7ScaleInE0ELS1E_0EEEEEENSJ_INS5_IJSB_SB_SB_EEENS5_IJNSA_ILi0EEES1I_S1I_EEEEENS5_IJNS4_10UnderscoreES1L_S1L_EEEEENS4_23SM90_TMA_LOAD_MULTICASTENS4_14ComposedLayoutINS4_7SwizzleILi3ELi4ELi3EEENS4_25smem_sparse_ptr_flag_bitsILi2ELi16EEENSJ_INS5_IJNS5_IJSB_SP_EEENS5_IJSC_SG_EEEEEENS5_IJNS5_IJS1I_SF_EEESM_EEEEEEEvNS4_8identityENS4_13SM90_TMA_LOADENS1P_IS1R_NS4_18smem_ptr_flag_bitsILi16EEENSJ_INS5_IJSP_SG_EEENS5_IJSG_SB_EEEEEEEvS21_EENS_8epilogue10collective18CollectiveEpilogueINS2A_23Sm100TmaWarpSpecializedILi4ELi2ELi16ELb1ELb0EEEJSH_NS5_IJNSJ_ISF_SB_EENSJ_ISS_SB_EEEEEfNS5_IJSB_llEEEfS2I_NS2A_6fusion15FusionCallbacksIS2E_NS2J_17LinearCombinationIffffLNS_15FloatRoundStyleE2EEESH_S2H_JEEENS4_5SM1004TMEM4LOAD26SM100_TMEM_LOAD_32dp32b16xES22_NS1P_INS1Q_ILi2ELi5ELi2EEENS23_ILi32EEENSJ_INS5_IJS12_ST_EEENS5_IJSB_S12_EEEEEEENS4_39AutoVectorizingCopyWithAssumedAlignmentILi128EEENS4_14SM90_TMA_STOREES2Y_S30_S30_EEEvvEEEEvNT_6ParamsE,"",@"SHT_CUDA_INFO"
	.sectionflags	@""
	.align	4


	//----- nvinfo : EIATTR_CUDA_API_VERSION
	.align		4
        /*0000*/ 	.byte	0x04, 0x37
        /*0002*/ 	.short	(.L_31 - .L_30)
.L_30:
        /*0004*/ 	.word	0x00000082


	//----- nvinfo : EIATTR_KPARAM_INFO
	.align		4
.L_31:
        /*0008*/ 	.byte	0x04, 0x17
        /*000a*/ 	.short	(.L_33 - .L_32)
.L_32:
        /*000c*/ 	.word	0x00000000
        /*0010*/ 	.short	0x0000
        /*0012*/ 	.short	0x0000
        /*0014*/ 	.byte	0x00, 0xf0, 0x01, 0x28


	//----- nvinfo : EIATTR_AT_ENTRY_FRAGMENTS
	.align		4
.L_33:
        /*0018*/ 	.byte	0x04, 0x4f
        /*001a*/ 	.short	(.L_35 - .L_34)


	//   ....[0]....
.L_34:
        /*001c*/ 	.word	0x00000006


	//----- nvinfo : EIATTR_RESERVED_SMEM_USED
	.align		4
.L_35:
        /*0020*/ 	.byte	0x01, 0x41
	.zero		2


	//----- nvinfo : EIATTR_SPARSE_MMA_MASK
	.align		4
        /*0024*/ 	.byte	0x03, 0x50
        /*0026*/ 	.short	0x0040


	//----- nvinfo : EIATTR_TCGEN05_1CTA_USED
	.align		4
        /*0028*/ 	.byte	0x01, 0x51
	.zero		2


	//----- nvinfo : EIATTR_MAXREG_COUNT
	.align		4
        /*002c*/ 	.byte	0x03, 0x1b
        /*002e*/ 	.short	0x00ff


	//----- nvinfo : EIATTR_NUM_BARRIERS
	.align		4
        /*0030*/ 	.byte	0x02, 0x4c
        /*0032*/ 	.byte	0x07
	.zero		1


	//----- nvinfo : EIATTR_EXTERNS
	.align		4
        /*0034*/ 	.byte	0x04, 0x0f
        /*0036*/ 	.short	(.L_37 - .L_36)


	//   ....[0]....
	.align		4
.L_36:
        /*0038*/ 	.word	index@(__assertfail)


	//----- nvinfo : EIATTR_MERCURY_ISA_VERSION
	.align		4
.L_37:
        /*003c*/ 	.byte	0x03, 0x5f
        /*003e*/ 	.short	0x0101


	//----- nvinfo : EIATTR_INT_WARP_WIDE_INSTR_OFFSETS
	.align		4
        /*0040*/ 	.byte	0x04, 0x31
        /*0042*/ 	.short	(.L_39 - .L_38)


	//   ....[0]....
.L_38:
        /*0044*/ 	.word	0x00001d30


	//   ....[1]....
        /*0048*/ 	.word	0x00003820


	//   ....[2]....
        /*004c*/ 	.word	0x00003840


	//   ....[3]....
        /*0050*/ 	.word	0x00003870


	//   ....[4]....
        /*0054*/ 	.word	0x00004180


	//   ....[5]....
        /*0058*/ 	.word	0x000041a0


	//   ....[6]....
        /*005c*/ 	.word	0x00004240


	//   ....[7]....
        /*0060*/ 	.word	0x000042e0


	//   ....[8]....
        /*0064*/ 	.word	0x000043a0


	//   ....[9]....
        /*0068*/ 	.word	0x00004420


	//   ....[10]....
        /*006c*/ 	.word	0x00004440


	//   ....[11]....
        /*0070*/ 	.word	0x00004510


	//   ....[12]....
        /*0074*/ 	.word	0x000045a0


	//   ....[13]....
        /*0078*/ 	.word	0x00004660


	//   ....[14]....
        /*007c*/ 	.word	0x000046f0


	//   ....[15]....
        /*0080*/ 	.word	0x00004710


	//   ....[16]....
        /*0084*/ 	.word	0x00004840


	//   ....[17]....
        /*0088*/ 	.word	0x000048a0


	//   ....[18]....
        /*008c*/ 	.word	0x00004950


	//   ....[19]....
        /*0090*/ 	.word	0x00004aa0


	//   ....[20]....
        /*0094*/ 	.word	0x00004b00


	//   ....[21]....
        /*0098*/ 	.word	0x00004b20


	//   ....[22]....
        /*009c*/ 	.word	0x00004b40


	//   ....[23]....
        /*00a0*/ 	.word	0x00004d30


	//----- nvinfo : EIATTR_COOP_GROUP_MASK_REGIDS
	.align		4
.L_39:
        /*00a4*/ 	.byte	0x04, 0x29
        /*00a6*/ 	.short	(.L_41 - .L_40)


	//   ....[0]....
.L_40:
        /*00a8*/ 	.word	0xffffffff


	//   ....[1]....
        /*00ac*/ 	.word	0xffffffff


	//   ....[2]....
        /*00b0*/ 	.word	0xffffffff


	//   ....[3]....
        /*00b4*/ 	.word	0xffffffff


	//   ....[4]....
        /*00b8*/ 	.word	0xffffffff


	//   ....[5]....
        /*00bc*/ 	.word	0xffffffff


	//   ....[6]....
        /*00c0*/ 	.word	0xffffffff


	//   ....[7]....
        /*00c4*/ 	.word	0xffffffff


	//   ....[8]....
        /*00c8*/ 	.word	0xffffffff


	//   ....[9]....
        /*00cc*/ 	.word	0xffffffff


	//   ....[10]....
        /*00d0*/ 	.word	0xffffffff


	//   ....[11]....
        /*00d4*/ 	.word	0xffffffff


	//   ....[12]....
        /*00d8*/ 	.word	0xffffffff


	//   ....[13]....
        /*00dc*/ 	.word	0xffffffff


	//----- nvinfo : EIATTR_COOP_GROUP_INSTR_OFFSETS
	.align		4
.L_41:
        /*00e0*/ 	.byte	0x04, 0x28
        /*00e2*/ 	.short	(.L_43 - .L_42)


	//   ....[0]....
.L_42:
        /*00e4*/ 	.word	0x00000090


	//   ....[1]....
        /*00e8*/ 	.word	0x00000500


	//   ....[2]....
        /*00ec*/ 	.word	0x000006c0


	//   ....[3]....
        /*00f0*/ 	.word	0x00000860


	//   ....[4]....
        /*00f4*/ 	.word	0x00000960


	//   ....[5]....
        /*00f8*/ 	.word	0x00000ad0


	//   ....[6]....
        /*00fc*/ 	.word	0x00000c30


	//   ....[7]....
        /*0100*/ 	.word	0x00000de0


	//   ....[8]....
        /*0104*/ 	.word	0x00001c20


	//   ....[9]....
        /*0108*/ 	.word	0x00002a80


	//   ....[10]....
        /*010c*/ 	.word	0x00002c90


	//   ....[11]....
        /*0110*/ 	.word	0x00002cc0


	//   ....[12]....
        /*0114*/ 	.word	0x00003700


	//   ....[13]....
        /*0118*/ 	.word	0x00003930


	//----- nvinfo : EIATTR_VRC_CTA_INIT_COUNT
	.align		4
.L_43:
        /*011c*/ 	.byte	0x02, 0x4a
        /*011e*/ 	.byte	0x80
	.zero		1


	//----- nvinfo : EIATTR_SYSCALL_OFFSETS
	.align		4
        /*0120*/ 	.byte	0x04, 0x46
        /*0122*/ 	.short	(.L_45 - .L_44)


	//   ....[0]....
.L_44:
        /*0124*/ 	.word	0x000057a0


	//   ....[1]....
        /*0128*/ 	.word	0x00005890


	//   ....[2]....
        /*012c*/ 	.word	0x000060b0


	//   ....[3]....
        /*0130*/ 	.word	0x00006aa0


	//   ....[4]....
        /*0134*/ 	.word	0x00007470


	//   ....[5]....
        /*0138*/ 	.word	0x00007e30


	//----- nvinfo : EIATTR_MBARRIER_INSTR_OFFSETS
	.align		4
.L_45:
        /*013c*/ 	.byte	0x04, 0x39
        /*013e*/ 	.short	(.L_47 - .L_46)


	//   ....[0]....
.L_46:
        /*0140*/ 	.word	0x00000610
        /*0144*/ 	.word	0x000000ff
        /*0148*/ 	.word	0x00000000
        /*014c*/ 	.short	0x0100
        /*014e*/ 	.byte	0x06
	.zero		1


	//   ....[1]....
        /*0150*/ 	.word	0x00000620
        /*0154*/ 	.word	0x000000ff
        /*0158*/ 	.word	0x00000028
        /*015c*/ 	.short	0x0100
        /*015e*/ 	.byte	0x06
	.zero		1


	//   ....[2]....
        /*0160*/ 	.word	0x00000630
        /*0164*/ 	.word	0x000000ff
        /*0168*/ 	.word	0x00000008
        /*016c*/ 	.short	0x0100
        /*016e*/ 	.byte	0x06
	.zero		1


	//   ....[3]....
        /*0170*/ 	.word	0x00000640
        /*0174*/ 	.word	0x000000ff
        /*0178*/ 	.word	0x00000030
        /*017c*/ 	.short	0x0100
        /*017e*/ 	.byte	0x06
	.zero		1


	//   ....[4]....
        /*0180*/ 	.word	0x00000650
        /*0184*/ 	.word	0x000000ff
        /*0188*/ 	.word	0x00000010
        /*018c*/ 	.short	0x0100
        /*018e*/ 	.byte	0x06
	.zero		1


	//   ....[5]....
        /*0190*/ 	.word	0x00000660
        /*0194*/ 	.word	0x000000ff
        /*0198*/ 	.word	0x00000038
        /*019c*/ 	.short	0x0100
        /*019e*/ 	.byte	0x06
	.zero		1


	//   ....[6]....
        /*01a0*/ 	.word	0x00000670
        /*01a4*/ 	.word	0x000000ff
        /*01a8*/ 	.word	0x00000018
        /*01ac*/ 	.short	0x0100
        /*01ae*/ 	.byte	0x06
	.zero		1


	//   ....[7]....
        /*01b0*/ 	.word	0x00000680
        /*01b4*/ 	.word	0x000000ff
        /*01b8*/ 	.word	0x00000040
        /*01bc*/ 	.short	0x0100
        /*01be*/ 	.byte	0x06
	.zero		1


	//   ....[8]....
        /*01c0*/ 	.word	0x00000690
        /*01c4*/ 	.word	0x000000ff
        /*01c8*/ 	.word	0x00000020
        /*01cc*/ 	.short	0x0100
        /*01ce*/ 	.byte	0x06
	.zero		1


	//   ....[9]....
        /*01d0*/ 	.word	0x000006a0
        /*01d4*/ 	.word	0x000000ff
        /*01d8*/ 	.word	0x00000048
        /*01dc*/ 	.short	0x0100
        /*01de*/ 	.byte	0x06
	.zero		1


	//   ....[10]....
        /*01e0*/ 	.word	0x000007d0
        /*01e4*/ 	.word	0x000000ff
        /*01e8*/ 	.word	0x00000050
        /*01ec*/ 	.short	0x0100
        /*01ee*/ 	.byte	0x06
	.zero		1


	//   ....[11]....
        /*01f0*/ 	.word	0x000007e0
        /*01f4*/ 	.word	0x000000ff
        /*01f8*/ 	.word	0x00000070
        /*01fc*/ 	.short	0x0100
        /*01fe*/ 	.byte	0x06
	.zero		1


	//   ....[12]....
        /*0200*/ 	.word	0x000007f0
        /*0204*/ 	.word	0x000000ff
        /*0208*/ 	.word	0x00000058
        /*020c*/ 	.short	0x0100
        /*020e*/ 	.byte	0x06
	.zero		1


	//   ....[13]....
        /*0210*/ 	.word	0x00000800
        /*0214*/ 	.word	0x000000ff
        /*0218*/ 	.word	0x00000078
        /*021c*/ 	.short	0x0100
        /*021e*/ 	.byte	0x06
	.zero		1


	//   ....[14]....
        /*0220*/ 	.word	0x00000810
        /*0224*/ 	.word	0x000000ff
        /*0228*/ 	.word	0x00000060
        /*022c*/ 	.short	0x0100
        /*022e*/ 	.byte	0x06
	.zero		1


	//   ....[15]....
        /*0230*/ 	.word	0x00000820
        /*0234*/ 	.word	0x000000ff
        /*0238*/ 	.word	0x00000080
        /*023c*/ 	.short	0x0100
        /*023e*/ 	.byte	0x06
	.zero		1


	//   ....[16]....
        /*0240*/ 	.word	0x00000830
        /*0244*/ 	.word	0x000000ff
        /*0248*/ 	.word	0x00000068
        /*024c*/ 	.short	0x0100
        /*024e*/ 	.byte	0x06
	.zero		1


	//   ....[17]....
        /*0250*/ 	.word	0x00000840
        /*0254*/ 	.word	0x000000ff
        /*0258*/ 	.word	0x00000088
        /*025c*/ 	.short	0x0100
        /*025e*/ 	.byte	0x06
	.zero		1


	//   ....[18]....
        /*0260*/ 	.word	0x00000930
        /*0264*/ 	.word	0x000000ff
        /*0268*/ 	.word	0x00000090
        /*026c*/ 	.short	0x0100
        /*026e*/ 	.byte	0x05
	.zero		1


	//   ....[19]....
        /*0270*/ 	.word	0x00000940
        /*0274*/ 	.word	0x000000ff
        /*0278*/ 	.word	0x00000098
        /*027c*/ 	.short	0x0100
        /*027e*/ 	.byte	0x05
	.zero		1


	//   ....[20]....
        /*0280*/ 	.word	0x00000a80
        /*0284*/ 	.word	0x000000ff
        /*0288*/ 	.word	0x000000a0
        /*028c*/ 	.short	0x0100
        /*028e*/ 	.byte	0x05
	.zero		1


	//   ....[21]....
        /*0290*/ 	.word	0x00000a90
        /*0294*/ 	.word	0x000000ff
        /*0298*/ 	.word	0x000000b0
        /*029c*/ 	.short	0x0100
        /*029e*/ 	.byte	0x05
	.zero		1


	//   ....[22]....
        /*02a0*/ 	.word	0x00000aa0
        /*02a4*/ 	.word	0x000000ff
        /*02a8*/ 	.word	0x000000a8
        /*02ac*/ 	.short	0x0100
        /*02ae*/ 	.byte	0x05
	.zero		1


	//   ....[23]....
        /*02b0*/ 	.word	0x00000ab0
        /*02b4*/ 	.word	0x000000ff
        /*02b8*/ 	.word	0x000000b8
        /*02bc*/ 	.short	0x0100
        /*02be*/ 	.byte	0x05
	.zero		1


	//   ....[24]....
        /*02c0*/ 	.word	0x00000be0
        /*02c4*/ 	.word	0x000000ff
        /*02c8*/ 	.word	0x000000c0
        /*02cc*/ 	.short	0x0100
        /*02ce*/ 	.byte	0x06
	.zero		1


	//   ....[25]....
        /*02d0*/ 	.word	0x00000bf0
        /*02d4*/ 	.word	0x000000ff
        /*02d8*/ 	.word	0x000000d0
        /*02dc*/ 	.short	0x0100
        /*02de*/ 	.byte	0x06
	.zero		1


	//   ....[26]....
        /*02e0*/ 	.word	0x00000c00
        /*02e4*/ 	.word	0x000000ff
        /*02e8*/ 	.word	0x000000c8
        /*02ec*/ 	.short	0x0100
        /*02ee*/ 	.byte	0x06
	.zero		1


	//   ....[27]....
        /*02f0*/ 	.word	0x00000c10
        /*02f4*/ 	.word	0x000000ff
        /*02f8*/ 	.word	0x000000d8
        /*02fc*/ 	.short	0x0100
        /*02fe*/ 	.byte	0x06
	.zero		1


	//   ....[28]....
        /*0300*/ 	.word	0x00000d00
        /*0304*/ 	.word	0x000000ff
        /*0308*/ 	.word	0x000000e0
        /*030c*/ 	.short	0x0100
        /*030e*/ 	.byte	0x05
	.zero		1


	//   ....[29]....
        /*0310*/ 	.word	0x00000d10
        /*0314*/ 	.word	0x000000ff
        /*0318*/ 	.word	0x000000f0
        /*031c*/ 	.short	0x0100
        /*031e*/ 	.byte	0x05
	.zero		1


	//   ....[30]....
        /*0320*/ 	.word	0x00000d20
        /*0324*/ 	.word	0x000000ff
        /*0328*/ 	.word	0x000000e8
        /*032c*/ 	.short	0x0100
        /*032e*/ 	.byte	0x05
	.zero		1


	//   ....[31]....
        /*0330*/ 	.word	0x00000d30
        /*0334*/ 	.word	0x000000ff
        /*0338*/ 	.word	0x000000f8
        /*033c*/ 	.short	0x0100
        /*033e*/ 	.byte	0x05
	.zero		1


	//   ....[32]....
        /*0340*/ 	.word	0x000017a0
        /*0344*/ 	.word	0x00000004
        /*0348*/ 	.word	0x000000f0
        /*034c*/ 	.short	0x010a
        /*034e*/ 	.byte	0xff
	.zero		1


	//   ....[33]....
        /*0350*/ 	.word	0x000017c0
        /*0354*/ 	.word	0x00000004
        /*0358*/ 	.word	0x000000e0
        /*035c*/ 	.short	0x0101
        /*035e*/ 	.byte	0xff
	.zero		1


	//   ....[34]....
        /*0360*/ 	.word	0x00001840
        /*0364*/ 	.word	0x000000ff
        /*0368*/ 	.word	0x00000028
        /*036c*/ 	.short	0x010a
        /*036e*/ 	.byte	0x04
	.zero		1


	//   ....[35]....
        /*0370*/ 	.word	0x00001970
        /*0374*/ 	.word	0x000000ff
        /*0378*/ 	.word	0x00000028
        /*037c*/ 	.short	0x010a
        /*037e*/ 	.byte	0x21
	.zero		1


	//   ....[36]....
        /*0380*/ 	.word	0x00001a80
        /*0384*/ 	.word	0x000000ff
        /*0388*/ 	.word	0x00000028
        /*038c*/ 	.short	0x010a
        /*038e*/ 	.byte	0x04
	.zero		1


	//   ....[37]....
        /*0390*/ 	.word	0x00001c00
        /*0394*/ 	.word	0x000000ff
        /*0398*/ 	.word	0x00000098
        /*039c*/ 	.short	0x0101
        /*039e*/ 	.byte	0x06
	.zero		1


	//   ....[38]....
        /*03a0*/ 	.word	0x00001c30
        /*03a4*/ 	.word	0x00000008
        /*03a8*/ 	.word	0x000000a0
        /*03ac*/ 	.short	0x010a
        /*03ae*/ 	.byte	0xff
	.zero		1


	//   ....[39]....
        /*03b0*/ 	.word	0x00001d00
        /*03b4*/ 	.word	0x00000008
        /*03b8*/ 	.word	0x00000000
        /*03bc*/ 	.short	0x0101
        /*03be*/ 	.byte	0xff
	.zero		1


	//   ....[40]....
        /*03c0*/ 	.word	0x00002270
        /*03c4*/ 	.word	0x000000ff
        /*03c8*/ 	.word	0x00000000
        /*03cc*/ 	.short	0x010a
        /*03ce*/ 	.byte	0x04
	.zero		1


	//   ....[41]....
        /*03d0*/ 	.word	0x00002300
        /*03d4*/ 	.word	0x000000ff
        /*03d8*/ 	.word	0x00000000
        /*03dc*/ 	.short	0x010a
        /*03de*/ 	.byte	0x04
	.zero		1


	//   ....[42]....
        /*03e0*/ 	.word	0x00002390
        /*03e4*/ 	.word	0x000000ff
        /*03e8*/ 	.word	0x00000000
        /*03ec*/ 	.short	0x010a
        /*03ee*/ 	.byte	0x04
	.zero		1


	//   ....[43]....
        /*03f0*/ 	.word	0x00002420
        /*03f4*/ 	.word	0x000000ff
        /*03f8*/ 	.word	0x00000000
        /*03fc*/ 	.short	0x010a
        /*03fe*/ 	.byte	0x04
	.zero		1


	//   ....[44]....
        /*0400*/ 	.word	0x000024c0
        /*0404*/ 	.word	0x00000000
        /*0408*/ 	.word	0x00000000
        /*040c*/ 	.short	0x010a
        /*040e*/ 	.byte	0xff
	.zero		1


	//   ....[45]....
        /*0410*/ 	.word	0x000025e0
        /*0414*/ 	.word	0x00000000
        /*0418*/ 	.word	0x000000e0
        /*041c*/ 	.short	0x010a
        /*041e*/ 	.byte	0xff
	.zero		1


	//   ....[46]....
        /*0420*/ 	.word	0x00002650
        /*0424*/ 	.word	0x00000004
        /*0428*/ 	.word	0x00000000
        /*042c*/ 	.short	0x0101
        /*042e*/ 	.byte	0xff
	.zero		1


	//   ....[47]....
        /*0430*/ 	.word	0x00002670
        /*0434*/ 	.word	0x000000ff
        /*0438*/ 	.word	0x000000b0
        /*043c*/ 	.short	0x010a
        /*043e*/ 	.byte	0x05
	.zero		1


	//   ....[48]....
        /*0440*/ 	.word	0x00002790
        /*0444*/ 	.word	0x00000000
        /*0448*/ 	.word	0x000000a0
        /*044c*/ 	.short	0x010a
        /*044e*/ 	.byte	0xff
	.zero		1


	//   ....[49]....
        /*0450*/ 	.word	0x00002890
        /*0454*/ 	.word	0x00000000
        /*0458*/ 	.word	0x00000000
        /*045c*/ 	.short	0x0101
        /*045e*/ 	.byte	0xff
	.zero		1


	//   ....[50]....
        /*0460*/ 	.word	0x00002920
        /*0464*/ 	.word	0x000000ff
        /*0468*/ 	.word	0x000000b0
        /*046c*/ 	.short	0x0106
        /*046e*/ 	.byte	0x05
	.zero		1


	//   ....[51]....
        /*0470*/ 	.word	0x00002940
        /*0474*/ 	.word	0x000000ff
        /*0478*/ 	.word	0x000000b0
        /*047c*/ 	.short	0x010a
        /*047e*/ 	.byte	0x05
	.zero		1


	//   ....[52]....
        /*0480*/ 	.word	0x000029d0
        /*0484*/ 	.word	0x000000ff
        /*0488*/ 	.word	0x000000b0
        /*048c*/ 	.short	0x0106
        /*048e*/ 	.byte	0x04
	.zero		1


	//   ....[53]....
        /*0490*/ 	.word	0x00002a10
        /*0494*/ 	.word	0x00000000
        /*0498*/ 	.word	0x000000b0
        /*049c*/ 	.short	0x010a
        /*049e*/ 	.byte	0xff
	.zero		1


	//   ....[54]....
        /*04a0*/ 	.word	0x00003030
        /*04a4*/ 	.word	0x00000000
        /*04a8*/ 	.word	0x000000a0
        /*04ac*/ 	.short	0x010a
        /*04ae*/ 	.byte	0xff
	.zero		1


	//   ....[55]....
        /*04b0*/ 	.word	0x00003140
        /*04b4*/ 	.word	0x00000003
        /*04b8*/ 	.word	0x00000000
        /*04bc*/ 	.short	0x0101
        /*04be*/ 	.byte	0xff
	.zero		1


	//   ....[56]....
        /*04c0*/ 	.word	0x00003150
        /*04c4*/ 	.word	0x000000ff
        /*04c8*/ 	.word	0x00000000
        /*04cc*/ 	.short	0x010a
        /*04ce*/ 	.byte	0x05
	.zero		1


	//   ....[57]....
        /*04d0*/ 	.word	0x00003170
        /*04d4*/ 	.word	0x000000ff
        /*04d8*/ 	.word	0x000000d0
        /*04dc*/ 	.short	0x010a
        /*04de*/ 	.byte	0x06
	.zero		1


	//   ....[58]....
        /*04e0*/ 	.word	0x00003240
        /*04e4*/ 	.word	0x000000ff
        /*04e8*/ 	.word	0x00000000
        /*04ec*/ 	.short	0x010a
        /*04ee*/ 	.byte	0x05
	.zero		1


	//   ....[59]....
        /*04f0*/ 	.word	0x00003370
        /*04f4*/ 	.word	0x000000ff
        /*04f8*/ 	.word	0x00000000
        /*04fc*/ 	.short	0x010a
        /*04fe*/ 	.byte	0x16
	.zero		1


	//   ....[60]....
        /*0500*/ 	.word	0x00003650
        /*0504*/ 	.word	0x000000ff
        /*0508*/ 	.word	0x00000000
        /*050c*/ 	.short	0x010a
        /*050e*/ 	.byte	0x06
	.zero		1


	//   ....[61]....
        /*0510*/ 	.word	0x000036e0
        /*0514*/ 	.word	0x000000ff
        /*0518*/ 	.word	0x00000000
        /*051c*/ 	.short	0x010a
        /*051e*/ 	.byte	0x07
	.zero		1


	//   ....[62]....
        /*0520*/ 	.word	0x00003b30
        /*0524*/ 	.word	0x00000000
        /*0528*/ 	.word	0x000000a0
        /*052c*/ 	.short	0x010a
        /*052e*/ 	.byte	0xff
	.zero		1


	//   ....[63]....
        /*0530*/ 	.word	0x00003bf0
        /*0534*/ 	.word	0x00000000
        /*0538*/ 	.word	0x00000000
        /*053c*/ 	.short	0x0101
        /*053e*/ 	.byte	0xff
	.zero		1


	//   ....[64]....
        /*0540*/ 	.word	0x00003f10
        /*0544*/ 	.word	0x000000ff
        /*0548*/ 	.word	0x00000098
        /*054c*/ 	.short	0x010a
        /*054e*/ 	.byte	0x04
	.zero		1


	//   ....[65]....
        /*0550*/ 	.word	0x00004100
        /*0554*/ 	.word	0x000000ff
        /*0558*/ 	.word	0x00000070
        /*055c*/ 	.short	0x010a
        /*055e*/ 	.byte	0x04
	.zero		1


	//   ....[66]....
        /*0560*/ 	.word	0x000043d0
        /*0564*/ 	.word	0x000000ff
        /*0568*/ 	.word	0x00000050
        /*056c*/ 	.short	0x010b
        /*056e*/ 	.byte	0x04
	.zero		1


	//   ....[67]....
        /*0570*/ 	.word	0x000043e0
        /*0574*/ 	.word	0x000000ff
        /*0578*/ 	.word	0x00000000
        /*057c*/ 	.short	0x0101
        /*057e*/ 	.byte	0x07
	.zero		1


	//   ....[68]....
        /*0580*/ 	.word	0x000043f0
        /*0584*/ 	.word	0x000000ff
        /*0588*/ 	.word	0x00000078
        /*058c*/ 	.short	0x010a
        /*058e*/ 	.byte	0x04
	.zero		1


	//   ....[69]....
        /*0590*/ 	.word	0x00004690
        /*0594*/ 	.word	0x000000ff
        /*0598*/ 	.word	0x00000058
        /*059c*/ 	.short	0x010b
        /*059e*/ 	.byte	0x04
	.zero		1


	//   ....[70]....
        /*05a0*/ 	.word	0x000046a0
        /*05a4*/ 	.word	0x000000ff
        /*05a8*/ 	.word	0x00000000
        /*05ac*/ 	.short	0x0101
        /*05ae*/ 	.byte	0x07
	.zero		1


	//   ....[71]....
        /*05b0*/ 	.word	0x000046b0
        /*05b4*/ 	.word	0x000000ff
        /*05b8*/ 	.word	0x00000080
        /*05bc*/ 	.short	0x010a
        /*05be*/ 	.byte	0x04
	.zero		1


	//   ....[72]....
        /*05c0*/ 	.word	0x00004a00
        /*05c4*/ 	.word	0x000000ff
        /*05c8*/ 	.word	0x00000060
        /*05cc*/ 	.short	0x010b
        /*05ce*/ 	.byte	0x04
	.zero		1


	//   ....[73]....
        /*05d0*/ 	.word	0x00004a60
        /*05d4*/ 	.word	0x000000ff
        /*05d8*/ 	.word	0x00000000
        /*05dc*/ 	.short	0x0101
        /*05de*/ 	.byte	0x07
	.zero		1


	//   ....[74]....
        /*05e0*/ 	.word	0x00004a70
        /*05e4*/ 	.word	0x000000ff
        /*05e8*/ 	.word	0x00000088
        /*05ec*/ 	.short	0x010a
        /*05ee*/ 	.byte	0x04
	.zero		1


	//   ....[75]....
        /*05f0*/ 	.word	0x00004d60
        /*05f4*/ 	.word	0x000000ff
        /*05f8*/ 	.word	0x00000068
        /*05fc*/ 	.short	0x010b
        /*05fe*/ 	.byte	0x04
	.zero		1


	//   ....[76]....
        /*0600*/ 	.word	0x00004d90
        /*0604*/ 	.word	0x000000ff
        /*0608*/ 	.word	0x00000000
        /*060c*/ 	.short	0x0101
        /*060e*/ 	.byte	0x05
	.zero		1


	//   ....[77]....
        /*0610*/ 	.word	0x00004de0
        /*0614*/ 	.word	0x000000ff
        /*0618*/ 	.word	0x00000070
        /*061c*/ 	.short	0x010a
        /*061e*/ 	.byte	0x04
	.zero		1


	//   ....[78]....
        /*0620*/ 	.word	0x00004e00
        /*0624*/ 	.word	0x000000ff
        /*0628*/ 	.word	0x00000078
        /*062c*/ 	.short	0x010a
        /*062e*/ 	.byte	0x04
	.zero		1


	//   ....[79]....
        /*0630*/ 	.word	0x00004e20
        /*0634*/ 	.word	0x000000ff
        /*0638*/ 	.word	0x00000080
        /*063c*/ 	.short	0x010a
        /*063e*/ 	.byte	0x04
	.zero		1


	//   ....[80]....
        /*0640*/ 	.word	0x00004e60
        /*0644*/ 	.word	0x00000000
        /*0648*/ 	.word	0x00000088
        /*064c*/ 	.short	0x010a
        /*064e*/ 	.byte	0xff
	.zero		1


	//   ....[81]....
        /*0650*/ 	.word	0x00005170
        /*0654*/ 	.word	0x00000000
        /*0658*/ 	.word	0x000000a0
        /*065c*/ 	.short	0x010a
        /*065e*/ 	.byte	0xff
	.zero		1


	//   ....[82]....
        /*0660*/ 	.word	0x00005280
        /*0664*/ 	.word	0x00000000
        /*0668*/ 	.word	0x00000000
        /*066c*/ 	.short	0x0101
        /*066e*/ 	.byte	0xff
	.zero		1


	//   ....[83]....
        /*0670*/ 	.word	0x00005cd0
        /*0674*/ 	.word	0x000000ff
        /*0678*/ 	.word	0x00000050
        /*067c*/ 	.short	0x010a
        /*067e*/ 	.byte	0x2e
	.zero		1


	//   ....[84]....
        /*0680*/ 	.word	0x00005cf0
        /*0684*/ 	.word	0x00000053
        /*0688*/ 	.word	0x000000c0
        /*068c*/ 	.short	0x010a
        /*068e*/ 	.byte	0xff
	.zero		1


	//   ....[85]....
        /*0690*/ 	.word	0x00005de0
        /*0694*/ 	.word	0x000000ff
        /*0698*/ 	.word	0x00000050
        /*069c*/ 	.short	0x010a
        /*069e*/ 	.byte	0x2e
	.zero		1


	//   ....[86]....
        /*06a0*/ 	.word	0x00005f90
        /*06a4*/ 	.word	0x00000053
        /*06a8*/ 	.word	0x000000c0
        /*06ac*/ 	.short	0x010a
        /*06ae*/ 	.byte	0xff
	.zero		1


	//   ....[87]....
        /*06b0*/ 	.word	0x00006700
        /*06b4*/ 	.word	0x00000000
        /*06b8*/ 	.word	0x00000000
        /*06bc*/ 	.short	0x0101
        /*06be*/ 	.byte	0xff
	.zero		1


	//   ....[88]....
        /*06c0*/ 	.word	0x00006710
        /*06c4*/ 	.word	0x00000003
        /*06c8*/ 	.word	0x00000050
        /*06cc*/ 	.short	0x010a
        /*06ce*/ 	.byte	0xff
	.zero		1


	//   ....[89]....
        /*06d0*/ 	.word	0x000067d0
        /*06d4*/ 	.word	0x00000003
        /*06d8*/ 	.word	0x00000050
        /*06dc*/ 	.short	0x010a
        /*06de*/ 	.byte	0xff
	.zero		1


	//   ....[90]....
        /*06e0*/ 	.word	0x000070d0
        /*06e4*/ 	.word	0x00000000
        /*06e8*/ 	.word	0x00000000
        /*06ec*/ 	.short	0x0101
        /*06ee*/ 	.byte	0xff
	.zero		1


	//   ....[91]....
        /*06f0*/ 	.word	0x000070f0
        /*06f4*/ 	.word	0x00000003
        /*06f8*/ 	.word	0x00000050
        /*06fc*/ 	.short	0x010a
        /*06fe*/ 	.byte	0xff
	.zero		1


	//   ....[92]....
        /*0700*/ 	.word	0x000071a0
        /*0704*/ 	.word	0x00000003
        /*0708*/ 	.word	0x00000050
        /*070c*/ 	.short	0x010a
        /*070e*/ 	.byte	0xff
	.zero		1


	//   ....[93]....
        /*0710*/ 	.word	0x00007aa0
        /*0714*/ 	.word	0x00000000
        /*0718*/ 	.word	0x00000000
        /*071c*/ 	.short	0x0101
        /*071e*/ 	.byte	0xff
	.zero		1


	//   ....[94]....
        /*0720*/ 	.word	0x00007ac0
        /*0724*/ 	.word	0x00000014
        /*0728*/ 	.word	0x00000050
        /*072c*/ 	.short	0x010a
        /*072e*/ 	.byte	0xff
	.zero		1


	//   ....[95]....
        /*0730*/ 	.word	0x00007b70
        /*0734*/ 	.word	0x00000014
        /*0738*/ 	.word	0x00000050
        /*073c*/ 	.short	0x010a
        /*073e*/ 	.byte	0xff
	.zero		1


	//   ....[96]....
        /*0740*/ 	.word	0x00007ed0
        /*0744*/ 	.word	0x000000ff
        /*0748*/ 	.word	0x00000000
        /*074c*/ 	.short	0x0101
        /*074e*/ 	.byte	0x05
	.zero		1


	//   ....[97]....
        /*0750*/ 	.word	0x000084c0
        /*0754*/ 	.word	0x00000003
        /*0758*/ 	.word	0x00000000
        /*075c*/ 	.short	0x0101
        /*075e*/ 	.byte	0xff
	.zero		1


	//   ....[98]....
        /*0760*/ 	.word	0x00008760
        /*0764*/ 	.word	0x000000ff
        /*0768*/ 	.word	0x00000000
        /*076c*/ 	.short	0x0101
        /*076e*/ 	.byte	0x04
	.zero		1


	//   ....[99]....
        /*0770*/ 	.word	0x00008780
        /*0774*/ 	.word	0x00000004
        /*0778*/ 	.word	0x000000f0
        /*077c*/ 	.short	0x010a
        /*077e*/ 	.byte	0xff
	.zero		1


	//   ....[100]....
        /*0780*/ 	.word	0x000087e0
        /*0784*/ 	.word	0x00000004
        /*0788*/ 	.word	0x00000028
        /*078c*/ 	.short	0x010a
        /*078e*/ 	.byte	0xff
	.zero		1


	//   ....[101]....
        /*0790*/ 	.word	0x00008830
        /*0794*/ 	.word	0x00000008
        /*0798*/ 	.word	0x000000a0
        /*079c*/ 	.short	0x010a
        /*079e*/ 	.byte	0xff
	.zero		1


	//   ....[102]....
        /*07a0*/ 	.word	0x00008890
        /*07a4*/ 	.word	0x00000000
        /*07a8*/ 	.word	0x00000000
        /*07ac*/ 	.short	0x010a
        /*07ae*/ 	.byte	0xff
	.zero		1


	//   ....[103]....
        /*07b0*/ 	.word	0x000088f0
        /*07b4*/ 	.word	0x00000000
        /*07b8*/ 	.word	0x00000000
        /*07bc*/ 	.short	0x010a
        /*07be*/ 	.byte	0xff
	.zero		1


	//   ....[104]....
        /*07c0*/ 	.word	0x00008950
        /*07c4*/ 	.word	0x00000000
        /*07c8*/ 	.word	0x00000000
        /*07cc*/ 	.short	0x010a
        /*07ce*/ 	.byte	0xff
	.zero		1


	//   ....[105]....
        /*07d0*/ 	.word	0x000089b0
        /*07d4*/ 	.word	0x00000000
        /*07d8*/ 	.word	0x00000000
        /*07dc*/ 	.short	0x010a
        /*07de*/ 	.byte	0xff
	.zero		1


	//   ....[106]....
        /*07e0*/ 	.word	0x00008a00
        /*07e4*/ 	.word	0x00000000
        /*07e8*/ 	.word	0x000000e0
        /*07ec*/ 	.short	0x010a
        /*07ee*/ 	.byte	0xff
	.zero		1


	//   ....[107]....
        /*07f0*/ 	.word	0x00008a60
        /*07f4*/ 	.word	0x00000000
        /*07f8*/ 	.word	0x000000b0
        /*07fc*/ 	.short	0x010a
        /*07fe*/ 	.byte	0xff
	.zero		1


	//   ....[108]....
        /*0800*/ 	.word	0x00008ab0
        /*0804*/ 	.word	0x00000000
        /*0808*/ 	.word	0x000000a0
        /*080c*/ 	.short	0x010a
        /*080e*/ 	.byte	0xff
	.zero		1


	//   ....[109]....
        /*0810*/ 	.word	0x00008b10
        /*0814*/ 	.word	0x00000000
        /*0818*/ 	.word	0x000000b0
        /*081c*/ 	.short	0x010a
        /*081e*/ 	.byte	0xff
	.zero		1


	//   ....[110]....
        /*0820*/ 	.word	0x00008b60
        /*0824*/ 	.word	0x00000000
        /*0828*/ 	.word	0x000000a0
        /*082c*/ 	.short	0x010a
        /*082e*/ 	.byte	0xff
	.zero		1


	//   ....[111]....
        /*0830*/ 	.word	0x00008bc0
        /*0834*/ 	.word	0x00000003
        /*0838*/ 	.word	0x000000d0
        /*083c*/ 	.short	0x010a
        /*083e*/ 	.byte	0xff
	.zero		1


	//   ....[112]....
        /*0840*/ 	.word	0x00008c20
        /*0844*/ 	.word	0x00000000
        /*0848*/ 	.word	0x00000000
        /*084c*/ 	.short	0x010a
        /*084e*/ 	.byte	0xff
	.zero		1


	//   ....[113]....
        /*0850*/ 	.word	0x00008c80
        /*0854*/ 	.word	0x00000000
        /*0858*/ 	.word	0x00000000
        /*085c*/ 	.short	0x010a
        /*085e*/ 	.byte	0xff
	.zero		1


	//   ....[114]....
        /*0860*/ 	.word	0x00008ce0
        /*0864*/ 	.word	0x00000000
        /*0868*/ 	.word	0x00000000
        /*086c*/ 	.short	0x010a
        /*086e*/ 	.byte	0xff
	.zero		1


	//   ....[115]....
        /*0870*/ 	.word	0x00008d30
        /*0874*/ 	.word	0x00000000
        /*0878*/ 	.word	0x000000a0
        /*087c*/ 	.short	0x010a
        /*087e*/ 	.byte	0xff
	.zero		1


	//   ....[116]....
        /*0880*/ 	.word	0x00008d90
        /*0884*/ 	.word	0x00000000
        /*0888*/ 	.word	0x00000098
        /*088c*/ 	.short	0x010a
        /*088e*/ 	.byte	0xff
	.zero		1


	//   ....[117]....
        /*0890*/ 	.word	0x00008df0
        /*0894*/ 	.word	0x00000000
        /*0898*/ 	.word	0x00000070
        /*089c*/ 	.short	0x010a
        /*089e*/ 	.byte	0xff
	.zero		1


	//   ....[118]....
        /*08a0*/ 	.word	0x00008e50
        /*08a4*/ 	.word	0x00000000
        /*08a8*/ 	.word	0x00000078
        /*08ac*/ 	.short	0x010a
        /*08ae*/ 	.byte	0xff
	.zero		1


	//   ....[119]....
        /*08b0*/ 	.word	0x00008eb0
        /*08b4*/ 	.word	0x00000000
        /*08b8*/ 	.word	0x00000080
        /*08bc*/ 	.short	0x010a
        /*08be*/ 	.byte	0xff
	.zero		1


	//   ....[120]....
        /*08c0*/ 	.word	0x00008f10
        /*08c4*/ 	.word	0x00000000
        /*08c8*/ 	.word	0x00000088
        /*08cc*/ 	.short	0x010a
        /*08ce*/ 	.byte	0xff
	.zero		1


	//   ....[121]....
        /*08d0*/ 	.word	0x00008f70
        /*08d4*/ 	.word	0x00000000
        /*08d8*/ 	.word	0x00000070
        /*08dc*/ 	.short	0x010a
        /*08de*/ 	.byte	0xff
	.zero		1


	//   ....[122]....
        /*08e0*/ 	.word	0x00008fd0
        /*08e4*/ 	.word	0x00000000
        /*08e8*/ 	.word	0x00000078
        /*08ec*/ 	.short	0x010a
        /*08ee*/ 	.byte	0xff
	.zero		1


	//   ....[123]....
        /*08f0*/ 	.word	0x00009030
        /*08f4*/ 	.word	0x00000000
        /*08f8*/ 	.word	0x00000080
        /*08fc*/ 	.short	0x010a
        /*08fe*/ 	.byte	0xff
	.zero		1


	//   ....[124]....
        /*0900*/ 	.word	0x00009080
        /*0904*/ 	.word	0x00000000
        /*0908*/ 	.word	0x000000a0
        /*090c*/ 	.short	0x010a
        /*090e*/ 	.byte	0xff
	.zero		1


	//   ....[125]....
        /*0910*/ 	.word	0x000090e0
        /*0914*/ 	.word	0x00000003
        /*0918*/ 	.word	0x00000050
        /*091c*/ 	.short	0x010a
        /*091e*/ 	.byte	0xff
	.zero		1


	//   ....[126]....
        /*0920*/ 	.word	0x00009130
        /*0924*/ 	.word	0x00000053
        /*0928*/ 	.word	0x000000c0
        /*092c*/ 	.short	0x010a
        /*092e*/ 	.byte	0xff
	.zero		1


	//   ....[127]....
        /*0930*/ 	.word	0x00009180
        /*0934*/ 	.word	0x00000003
        /*0938*/ 	.word	0x00000050
        /*093c*/ 	.short	0x010a
        /*093e*/ 	.byte	0xff
	.zero		1


	//   ....[128]....
        /*0940*/ 	.word	0x000091d0
        /*0944*/ 	.word	0x00000003
        /*0948*/ 	.word	0x00000050
        /*094c*/ 	.short	0x010a
        /*094e*/ 	.byte	0xff
	.zero		1


	//   ....[129]....
        /*0950*/ 	.word	0x00009220
        /*0954*/ 	.word	0x00000014
        /*0958*/ 	.word	0x00000050
        /*095c*/ 	.short	0x010a
        /*095e*/ 	.byte	0xff
	.zero		1


	//----- nvinfo : EIATTR_NUM_MBARRIERS
	.align		4
.L_47:
        /*0960*/ 	.byte	0x03, 0x38
        /*0962*/ 	.short	0x0020


	//----- nvinfo : EIATTR_EXIT_INSTR_OFFSETS
	.align		4
        /*0964*/ 	.byte	0x04, 0x1c
        /*0966*/ 	.short	(.L_49 - .L_48)


	//   ....[0]....
.L_48:
        /*0968*/ 	.word	0x000024f0


	//   ....[1]....
        /*096c*/ 	.word	0x000029e0


	//   ....[2]....
        /*0970*/ 	.word	0x00002a40


	//   ....[3]....
        /*0974*/ 	.word	0x00003940


	//   ....[4]....
        /*0978*/ 	.word	0x00004e90


	//   ....[5]....
        /*097c*/ 	.word	0x00004ed0


	//   ....[6]....
        /*0980*/ 	.word	0x00008660


	//   ....[7]....
        /*0984*/ 	.word	0x000086d0


	//   ....[8]....
        /*0988*/ 	.word	0x00008700


	//   ....[9]....
        /*098c*/ 	.word	0x00008770


	//----- nvinfo : EIATTR_MAX_THREADS
	.align		4
.L_49:
        /*0990*/ 	.byte	0x04, 0x05
        /*0992*/ 	.short	(.L_51 - .L_50)
.L_50:
        /*0994*/ 	.word	0x00000100
        /*0998*/ 	.word	0x00000001
        /*099c*/ 	.word	0x00000001


	//----- nvinfo : EIATTR_CRS_STACK_SIZE
	.align		4
.L_51:
        /*09a0*/ 	.byte	0x04, 0x1e
        /*09a2*/ 	.short	(.L_53 - .L_52)
.L_52:
        /*09a4*/ 	.word	0x00000000


	//----- nvinfo : EIATTR_CBANK_PARAM_SIZE
	.align		4
.L_53:
        /*09a8*/ 	.byte	0x03, 0x19
        /*09aa*/ 	.short	0x0a00


	//----- nvinfo : EIATTR_PARAM_CBANK
	.align		4
        /*09ac*/ 	.byte	0x04, 0x0a
        /*09ae*/ 	.short	(.L_55 - .L_54)
	.align		4
.L_54:
        /*09b0*/ 	.word	index@(.nv.constant0._ZN7cutlass13device_kernelINS_4gemm6kernel13GemmUniversalIN4cute5tupleIJiiiiEEENS1_10collective13CollectiveMmaINS1_41MainloopSm100TmaUmmaWarpSpecializedSparseILi5ELi2ELi2ENS5_IJNS4_1CILi1EEENSA_ILi2EEESB_EEEEENS5_IJNSA_ILi128EEENSA_ILi64EEESF_EEENS_6half_tENS5_IJNS4_6LayoutINS5_IJiNS5_IJSC_iEEEiEEENS5_IJlNS5_IJSB_SC_EEElEEEEENSJ_INS5_IJNS5_IJNS5_IJNSA_ILi8EEESC_SP_EEEiEEENS5_IJNS5_IJNSA_ILi16EEESC_NSA_ILi4EEEEEEiEEEiEEENS5_IJNS5_IJNS5_IJSF_SS_NSA_ILi2048EEEEEENSA_ILi16384EEEEEENS5_IJNS5_IJSB_NSA_ILi1024EEENSA_ILi32EEEEEElEEElEEEEEEEESI_NS5_IJlSB_lEEENS4_8TiledMMAINS4_8MMA_AtomIJNS4_27SM100_MMA_F16BF16_SS_SPARSEISI_SI_fLi128ELi64ELNS4_4UMMA5MajorE0ELS1D_0ELNS1C_7ScaleInE0ELS1E_0EEEEEENSJ_INS5_IJSB_SB_SB_EEENS5_IJNSA_ILi0EEES1I_S1I_EEEEENS5_IJNS4_10UnderscoreES1L_S1L_EEEEENS4_23SM90_TMA_LOAD_MULTICASTENS4_14ComposedLayoutINS4_7SwizzleILi3ELi4ELi3EEENS4_25smem_sparse_ptr_flag_bitsILi2ELi16EEENSJ_INS5_IJNS5_IJSB_SP_EEENS5_IJSC_SG_EEEEEENS5_IJNS5_IJS1I_SF_EEESM_EEEEEEEvNS4_8identityENS4_13SM90_TMA_LOADENS1P_IS1R_NS4_18smem_ptr_flag_bitsILi16EEENSJ_INS5_IJSP_SG_EEENS5_IJSG_SB_EEEEEEEvS21_EENS_8epilogue10collective18CollectiveEpilogueINS2A_23Sm100TmaWarpSpecializedILi4ELi2ELi16ELb1ELb0EEEJSH_NS5_IJNSJ_ISF_SB_EENSJ_ISS_SB_EEEEEfNS5_IJSB_llEEEfS2I_NS2A_6fusion15FusionCallbacksIS2E_NS2J_17LinearCombinationIffffLNS_15FloatRoundStyleE2EEESH_S2H_JEEENS4_5SM1004TMEM4LOAD26SM100_TMEM_LOAD_32dp32b16xES22_NS1P_INS1Q_ILi2ELi5ELi2EEENS23_ILi32EEENSJ_INS5_IJS12_ST_EEENS5_IJSB_S12_EEEEEEENS4_39AutoVectorizingCopyWithAssumedAlignmentILi128EEENS4_14SM90_TMA_STOREES2Y_S30_S30_EEEvvEEEEvNT_6ParamsE)
        /*09b4*/ 	.short	0x0380
        /*09b6*/ 	.short	0x0a00


	//----- nvinfo : EIATTR_SW_WAR
	.align		4
.L_55:
        /*09b8*/ 	.byte	0x04, 0x36
        /*09ba*/ 	.short	(.L_57 - .L_56)
.L_56:
        /*09bc*/ 	.word	0x00000008
.L_57:


//--------------------- .nv.callgraph             --------------------------
	.section	.nv.callgraph,"",@"SHT_CUDA_CALLGRAPH"
	.align	4
	.sectionentsize	8
	.align		4
        /*0000*/ 	.word	0x00000000
	.align		4
        /*0004*/ 	.word	0xffffffff
	.align		4
        /*0008*/ 	.word	index@(_ZN7cutlass13device_kernelINS_4gemm6kernel13GemmUniversalIN4cute5tupleIJiiiiEEENS1_10collective13CollectiveMmaINS1_41MainloopSm100TmaUmmaWarpSpecializedSparseILi5ELi2ELi2ENS5_IJNS4_1CILi1EEENSA_ILi2EEESB_EEEEENS5_IJNSA_ILi128EEENSA_ILi64EEESF_EEENS_6half_tENS5_IJNS4_6LayoutINS5_IJiNS5_IJSC_iEEEiEEENS5_IJlNS5_IJSB_SC_EEElEEEEENSJ_INS5_IJNS5_IJNS5_IJNSA_ILi8EEESC_SP_EEEiEEENS5_IJNS5_IJNSA_ILi16EEESC_NSA_ILi4EEEEEEiEEEiEEENS5_IJNS5_IJNS5_IJSF_SS_NSA_ILi2048EEEEEENSA_ILi16384EEEEEENS5_IJNS5_IJSB_NSA_ILi1024EEENSA_ILi32EEEEEElEEElEEEEEEEESI_NS5_IJlSB_lEEENS4_8TiledMMAINS4_8MMA_AtomIJNS4_27SM100_MMA_F16BF16_SS_SPARSEISI_SI_fLi128ELi64ELNS4_4UMMA5MajorE0ELS1D_0ELNS1C_7ScaleInE0ELS1E_0EEEEEENSJ_INS5_IJSB_SB_SB_EEENS5_IJNSA_ILi0EEES1I_S1I_EEEEENS5_IJNS4_10UnderscoreES1L_S1L_EEEEENS4_23SM90_TMA_LOAD_MULTICASTENS4_14ComposedLayoutINS4_7SwizzleILi3ELi4ELi3EEENS4_25smem_sparse_ptr_flag_bitsILi2ELi16EEENSJ_INS5_IJNS5_IJSB_SP_EEENS5_IJSC_SG_EEEEEENS5_IJNS5_IJS1I_SF_EEESM_EEEEEEEvNS4_8identityENS4_13SM90_TMA_LOADENS1P_IS1R_NS4_18smem_ptr_flag_bitsILi16EEENSJ_INS5_IJSP_SG_EEENS5_IJSG_SB_EEEEEEEvS21_EENS_8epilogue10collective18CollectiveEpilogueINS2A_23Sm100TmaWarpSpecializedILi4ELi2ELi16ELb1ELb0EEEJSH_NS5_IJNSJ_ISF_SB_EENSJ_ISS_SB_EEEEEfNS5_IJSB_llEEEfS2I_NS2A_6fusion15FusionCallbacksIS2E_NS2J_17LinearCombinationIffffLNS_15FloatRoundStyleE2EEESH_S2H_JEEENS4_5SM1004TMEM4LOAD26SM100_TMEM_LOAD_32dp32b16xES22_NS1P_INS1Q_ILi2ELi5ELi2EEENS23_ILi32EEENSJ_INS5_IJS12_ST_EEENS5_IJSB_S12_EEEEEEENS4_39AutoVectorizingCopyWithAssumedAlignmentILi128EEENS4_14SM90_TMA_STOREES2Y_S30_S30_EEEvvEEEEvNT_6ParamsE)
	.align		4
        /*000c*/ 	.word	index@(__assertfail)
	.align		4
        /*0010*/ 	.word	0x00000000
	.align		4
        /*0014*/ 	.word	0xfffffffe
	.align		4
        /*0018*/ 	.word	0x00000000
	.align		4
        /*001c*/ 	.word	0xfffffffd
	.align		4
        /*0020*/ 	.word	0x00000000
	.align		4
        /*0024*/ 	.word	0xfffffffc


//--------------------- .nv.constant4             --------------------------
	.section	.nv.constant4,"a",@progbits
	.align	8
	.align		8
.nv.constant4:
        /*0000*/ 	.dword	__assertfail
	.align		8
        /*0008*/ 	.dword	__unnamed_1
	.align		8
        /*0010*/ 	.dword	__unnamed_2
	.align		8
        /*0018*/ 	.dword	_ZN39_INTERNAL_8e3fdc81_4_k_cu_d7b2a1c1_27834cuda3std3__45__cpo5beginE
	.align		8
        /*0020*/ 	.dword	_ZN39_INTERNAL_8e3fdc81_4_k_cu_d7b2a1c1_27834cuda3std3__45__cpo3endE
	.align		8
        /*0028*/ 	.dword	_ZN39_INTERNAL_8e3fdc81_4_k_cu_d7b2a1c1_27834cuda3std3__45__cpo6cbeginE
	.align		8
        /*0030*/ 	.dword	_ZN39_INTERNAL_8e3fdc81_4_k_cu_d7b2a1c1_27834cuda3std3__45__cpo4cendE
	.align		8
        /*0038*/ 	.dword	_ZN39_INTERNAL_8e3fdc81_4_k_cu_d7b2a1c1_27834cuda3std3__441_GLOBAL__N__8e3fdc81_4_k_cu_d7b2a1c1_27836ignoreE
	.align		8
        /*0040*/ 	.dword	_ZN39_INTERNAL_8e3fdc81_4_k_cu_d7b2a1c1_27834cuda3std3__419piecewise_constructE
	.align		8
        /*0048*/ 	.dword	_ZN39_INTERNAL_8e3fdc81_4_k_cu_d7b2a1c1_27834cuda3std3__48in_placeE
	.align		8
        /*0050*/ 	.dword	_ZN39_INTERNAL_8e3fdc81_4_k_cu_d7b2a1c1_27834cuda3std6ranges3__45__cpo4swapE
	.align		8
        /*0058*/ 	.dword	_ZN39_INTERNAL_8e3fdc81_4_k_cu_d7b2a1c1_27834cuda3std6ranges3__45__cpo9iter_moveE
	.align		8
        /*0060*/ 	.dword	_ZN39_INTERNAL_8e3fdc81_4_k_cu_d7b2a1c1_27834cute7productE
	.align		8
        /*0068*/ 	.dword	_ZN39_INTERNAL_8e3fdc81_4_k_cu_d7b2a1c1_27834cute1_E
	.align		8
        /*0070*/ 	.dword	$str$25
	.align		8
        /*0078*/ 	.dword	$str$26
	.align		8
        /*0080*/ 	.dword	$str$27
	.align		8
        /*0088*/ 	.dword	$str$28


//--------------------- .text._ZN7cutlass13device_kernelINS_4gemm6kernel13GemmUniversalIN4cute5tupleIJiiiiEEENS1_10collective13CollectiveMmaINS1_41MainloopSm100TmaUmmaWarpSpecializedSparseILi5ELi2ELi2ENS5_IJNS4_1CILi1EEENSA_ILi2EEESB_EEEEENS5_IJNSA_ILi128EEENSA_ILi64EEESF_EEENS_6half_tENS5_IJNS4_6LayoutINS5_IJiNS5_IJSC_iEEEiEEENS5_IJlNS5_IJSB_SC_EEElEEEEENSJ_INS5_IJNS5_IJNS5_IJNSA_ILi8EEESC_SP_EEEiEEENS5_IJNS5_IJNSA_ILi16EEESC_NSA_ILi4EEEEEEiEEEiEEENS5_IJNS5_IJNS5_IJSF_SS_NSA_ILi2048EEEEEENSA_ILi16384EEEEEENS5_IJNS5_IJSB_NSA_ILi1024EEENSA_ILi32EEEEEElEEElEEEEEEEESI_NS5_IJlSB_lEEENS4_8TiledMMAINS4_8MMA_AtomIJNS4_27SM100_MMA_F16BF16_SS_SPARSEISI_SI_fLi128ELi64ELNS4_4UMMA5MajorE0ELS1D_0ELNS1C_7ScaleInE0ELS1E_0EEEEEENSJ_INS5_IJSB_SB_SB_EEENS5_IJNSA_ILi0EEES1I_S1I_EEEEENS5_IJNS4_10UnderscoreES1L_S1L_EEEEENS4_23SM90_TMA_LOAD_MULTICASTENS4_14ComposedLayoutINS4_7SwizzleILi3ELi4ELi3EEENS4_25smem_sparse_ptr_flag_bitsILi2ELi16EEENSJ_INS5_IJNS5_IJSB_SP_EEENS5_IJSC_SG_EEEEEENS5_IJNS5_IJS1I_SF_EEESM_EEEEEEEvNS4_8identityENS4_13SM90_TMA_LOADENS1P_IS1R_NS4_18smem_ptr_flag_bitsILi16EEENSJ_INS5_IJSP_SG_EEENS5_IJSG_SB_EEEEEEEvS21_EENS_8epilogue10collective18CollectiveEpilogueINS2A_23Sm100TmaWarpSpecializedILi4ELi2ELi16ELb1ELb0EEEJSH_NS5_IJNSJ_ISF_SB_EENSJ_ISS_SB_EEEEEfNS5_IJSB_llEEEfS2I_NS2A_6fusion15FusionCallbacksIS2E_NS2J_17LinearCombinationIffffLNS_15FloatRoundStyleE2EEESH_S2H_JEEENS4_5SM1004TMEM4LOAD26SM100_TMEM_LOAD_32dp32b16xES22_NS1P_INS1Q_ILi2ELi5ELi2EEENS23_ILi32EEENSJ_INS5_IJS12_ST_EEENS5_IJSB_S12_EEEEEEENS4_39AutoVectorizingCopyWithAssumedAlignmentILi128EEENS4_14SM90_TMA_STOREES2Y_S30_S30_EEEvvEEEEvNT_6ParamsE --------------------------
	.section	.text._ZN7cutlass13device_kernelINS_4gemm6kernel13GemmUniversalIN4cute5tupleIJiiiiEEENS1_10collective13CollectiveMmaINS1_41MainloopSm100TmaUmmaWarpSpecializedSparseILi5ELi2ELi2ENS5_IJNS4_1CILi1EEENSA_ILi2EEESB_EEEEENS5_IJNSA_ILi128EEENSA_ILi64EEESF_EEENS_6half_tENS5_IJNS4_6LayoutINS5_IJiNS5_IJSC_iEEEiEEENS5_IJlNS5_IJSB_SC_EEElEEEEENSJ_INS5_IJNS5_IJNS5_IJNSA_ILi8EEESC_SP_EEEiEEENS5_IJNS5_IJNSA_ILi16EEESC_NSA_ILi4EEEEEEiEEEiEEENS5_IJNS5_IJNS5_IJSF_SS_NSA_ILi2048EEEEEENSA_ILi16384EEEEEENS5_IJNS5_IJSB_NSA_ILi1024EEENSA_ILi32EEEEEElEEElEEEEEEEESI_NS5_IJlSB_lEEENS4_8TiledMMAINS4_8MMA_AtomIJNS4_27SM100_MMA_F16BF16_SS_SPARSEISI_SI_fLi128ELi64ELNS4_4UMMA5MajorE0ELS1D_0ELNS1C_7ScaleInE0ELS1E_0EEEEEENSJ_INS5_IJSB_SB_SB_EEENS5_IJNSA_ILi0EEES1I_S1I_EEEEENS5_IJNS4_10UnderscoreES1L_S1L_EEEEENS4_23SM90_TMA_LOAD_MULTICASTENS4_14ComposedLayoutINS4_7SwizzleILi3ELi4ELi3EEENS4_25smem_sparse_ptr_flag_bitsILi2ELi16EEENSJ_INS5_IJNS5_IJSB_SP_EEENS5_IJSC_SG_EEEEEENS5_IJNS5_IJS1I_SF_EEESM_EEEEEEEvNS4_8identityENS4_13SM90_TMA_LOADENS1P_IS1R_NS4_18smem_ptr_flag_bitsILi16EEENSJ_INS5_IJSP_SG_EEENS5_IJSG_SB_EEEEEEEvS21_EENS_8epilogue10collective18CollectiveEpilogueINS2A_23Sm100TmaWarpSpecializedILi4ELi2ELi16ELb1ELb0EEEJSH_NS5_IJNSJ_ISF_SB_EENSJ_ISS_SB_EEEEEfNS5_IJSB_llEEEfS2I_NS2A_6fusion15FusionCallbacksIS2E_NS2J_17LinearCombinationIffffLNS_15FloatRoundStyleE2EEESH_S2H_JEEENS4_5SM1004TMEM4LOAD26SM100_TMEM_LOAD_32dp32b16xES22_NS1P_INS1Q_ILi2ELi5ELi2EEENS23_ILi32EEENSJ_INS5_IJS12_ST_EEENS5_IJSB_S12_EEEEEEENS4_39AutoVectorizingCopyWithAssumedAlignmentILi128EEENS4_14SM90_TMA_STOREES2Y_S30_S30_EEEvvEEEEvNT_6ParamsE,"ax",@progbits
	.align	128
.text._ZN7cutlass13device_kernelINS_4gemm6kernel13GemmUniversalIN4cute5tupleIJiiiiEEENS1_10collective13CollectiveMmaINS1_41MainloopSm100TmaUmmaWarpSpecializedSparseILi5ELi2ELi2ENS5_IJNS4_1CILi1EEENSA_ILi2EEESB_EEEEENS5_IJNSA_ILi128EEENSA_ILi64EEESF_EEENS_6half_tENS5_IJNS4_6LayoutINS5_IJiNS5_IJSC_iEEEiEEENS5_IJlNS5_IJSB_SC_EEElEEEEENSJ_INS5_IJNS5_IJNS5_IJNSA_ILi8EEESC_SP_EEEiEEENS5_IJNS5_IJNSA_ILi16EEESC_NSA_ILi4EEEEEEiEEEiEEENS5_IJNS5_IJNS5_IJSF_SS_NSA_ILi2048EEEEEENSA_ILi16384EEEEEENS5_IJNS5_IJSB_NSA_ILi1024EEENSA_ILi32EEEEEElEEElEEEEEEEESI_NS5_IJlSB_lEEENS4_8TiledMMAINS4_8MMA_AtomIJNS4_27SM100_MMA_F16BF16_SS_SPARSEISI_SI_fLi128ELi64ELNS4_4UMMA5MajorE0ELS1D_0ELNS1C_7ScaleInE0ELS1E_0EEEEEENSJ_INS5_IJSB_SB_SB_EEENS5_IJNSA_ILi0EEES1I_S1I_EEEEENS5_IJNS4_10UnderscoreES1L_S1L_EEEEENS4_23SM90_TMA_LOAD_MULTICASTENS4_14ComposedLayoutINS4_7SwizzleILi3ELi4ELi3EEENS4_25smem_sparse_ptr_flag_bitsILi2ELi16EEENSJ_INS5_IJNS5_IJSB_SP_EEENS5_IJSC_SG_EEEEEENS5_IJNS5_IJS1I_SF_EEESM_EEEEEEEvNS4_8identityENS4_13SM90_TMA_LOADENS1P_IS1R_NS4_18smem_ptr_flag_bitsILi16EEENSJ_INS5_IJSP_SG_EEENS5_IJSG_SB_EEEEEEEvS21_EENS_8epilogue10collective18CollectiveEpilogueINS2A_23Sm100TmaWarpSpecializedILi4ELi2ELi16ELb1ELb0EEEJSH_NS5_IJNSJ_ISF_SB_EENSJ_ISS_SB_EEEEEfNS5_IJSB_llEEEfS2I_NS2A_6fusion15FusionCallbacksIS2E_NS2J_17LinearCombinationIffffLNS_15FloatRoundStyleE2EEESH_S2H_JEEENS4_5SM1004TMEM4LOAD26SM100_TMEM_LOAD_32dp32b16xES22_NS1P_INS1Q_ILi2ELi5ELi2EEENS23_ILi32EEENSJ_INS5_IJS12_ST_EEENS5_IJSB_S12_EEEEEEENS4_39AutoVectorizingCopyWithAssumedAlignmentILi128EEENS4_14SM90_TMA_STOREES2Y_S30_S30_EEEvvEEEEvNT_6ParamsE:
        .type           _ZN7cutlass13device_kernelINS_4gemm6kernel13GemmUniversalIN4cute5tupleIJiiiiEEENS1_10collective13CollectiveMmaINS1_41MainloopSm100TmaUmmaWarpSpecializedSparseILi5ELi2ELi2ENS5_IJNS4_1CILi1EEENSA_ILi2EEESB_EEEEENS5_IJNSA_ILi128EEENSA_ILi64EEESF_EEENS_6half_tENS5_IJNS4_6LayoutINS5_IJiNS5_IJSC_iEEEiEEENS5_IJlNS5_IJSB_SC_EEElEEEEENSJ_INS5_IJNS5_IJNS5_IJNSA_ILi8EEESC_SP_EEEiEEENS5_IJNS5_IJNSA_ILi16EEESC_NSA_ILi4EEEEEEiEEEiEEENS5_IJNS5_IJNS5_IJSF_SS_NSA_ILi2048EEEEEENSA_ILi16384EEEEEENS5_IJNS5_IJSB_NSA_ILi1024EEENSA_ILi32EEEEEElEEElEEEEEEEESI_NS5_IJlSB_lEEENS4_8TiledMMAINS4_8MMA_AtomIJNS4_27SM100_MMA_F16BF16_SS_SPARSEISI_SI_fLi128ELi64ELNS4_4UMMA5MajorE0ELS1D_0ELNS1C_7ScaleInE0ELS1E_0EEEEEENSJ_INS5_IJSB_SB_SB_EEENS5_IJNSA_ILi0EEES1I_S1I_EEEEENS5_IJNS4_10UnderscoreES1L_S1L_EEEEENS4_23SM90_TMA_LOAD_MULTICASTENS4_14ComposedLayoutINS4_7SwizzleILi3ELi4ELi3EEENS4_25smem_sparse_ptr_flag_bitsILi2ELi16EEENSJ_INS5_IJNS5_IJSB_SP_EEENS5_IJSC_SG_EEEEEENS5_IJNS5_IJS1I_SF_EEESM_EEEEEEEvNS4_8identityENS4_13SM90_TMA_LOADENS1P_IS1R_NS4_18smem_ptr_flag_bitsILi16EEENSJ_INS5_IJSP_SG_EEENS5_IJSG_SB_EEEEEEEvS21_EENS_8epilogue10collective18CollectiveEpilogueINS2A_23Sm100TmaWarpSpecializedILi4ELi2ELi16ELb1ELb0EEEJSH_NS5_IJNSJ_ISF_SB_EENSJ_ISS_SB_EEEEEfNS5_IJSB_llEEEfS2I_NS2A_6fusion15FusionCallbacksIS2E_NS2J_17LinearCombinationIffffLNS_15FloatRoundStyleE2EEESH_S2H_JEEENS4_5SM1004TMEM4LOAD26SM100_TMEM_LOAD_32dp32b16xES22_NS1P_INS1Q_ILi2ELi5ELi2EEENS23_ILi32EEENSJ_INS5_IJS12_ST_EEENS5_IJSB_S12_EEEEEEENS4_39AutoVectorizingCopyWithAssumedAlignmentILi128EEENS4_14SM90_TMA_STOREES2Y_S30_S30_EEEvvEEEEvNT_6ParamsE,@function
        .size           _ZN7cutlass13device_kernelINS_4gemm6kernel13GemmUniversalIN4cute5tupleIJiiiiEEENS1_10collective13CollectiveMmaINS1_41MainloopSm100TmaUmmaWarpSpecializedSparseILi5ELi2ELi2ENS5_IJNS4_1CILi1EEENSA_ILi2EEESB_EEEEENS5_IJNSA_ILi128EEENSA_ILi64EEESF_EEENS_6half_tENS5_IJNS4_6LayoutINS5_IJiNS5_IJSC_iEEEiEEENS5_IJlNS5_IJSB_SC_EEElEEEEENSJ_INS5_IJNS5_IJNS5_IJNSA_ILi8EEESC_SP_EEEiEEENS5_IJNS5_IJNSA_ILi16EEESC_NSA_ILi4EEEEEEiEEEiEEENS5_IJNS5_IJNS5_IJSF_SS_NSA_ILi2048EEEEEENSA_ILi16384EEEEEENS5_IJNS5_IJSB_NSA_ILi1024EEENSA_ILi32EEEEEElEEElEEEEEEEESI_NS5_IJlSB_lEEENS4_8TiledMMAINS4_8MMA_AtomIJNS4_27SM100_MMA_F16BF16_SS_SPARSEISI_SI_fLi128ELi64ELNS4_4UMMA5MajorE0ELS1D_0ELNS1C_7ScaleInE0ELS1E_0EEEEEENSJ_INS5_IJSB_SB_SB_EEENS5_IJNSA_ILi0EEES1I_S1I_EEEEENS5_IJNS4_10UnderscoreES1L_S1L_EEEEENS4_23SM90_TMA_LOAD_MULTICASTENS4_14ComposedLayoutINS4_7SwizzleILi3ELi4ELi3EEENS4_25smem_sparse_ptr_flag_bitsILi2ELi16EEENSJ_INS5_IJNS5_IJSB_SP_EEENS5_IJSC_SG_EEEEEENS5_IJNS5_IJS1I_SF_EEESM_EEEEEEEvNS4_8identityENS4_13SM90_TMA_LOADENS1P_IS1R_NS4_18smem_ptr_flag_bitsILi16EEENSJ_INS5_IJSP_SG_EEENS5_IJSG_SB_EEEEEEEvS21_EENS_8epilogue10collective18CollectiveEpilogueINS2A_23Sm100TmaWarpSpecializedILi4ELi2ELi16ELb1ELb0EEEJSH_NS5_IJNSJ_ISF_SB_EENSJ_ISS_SB_EEEEEfNS5_IJSB_llEEEfS2I_NS2A_6fusion15FusionCallbacksIS2E_NS2J_17LinearCombinationIffffLNS_15FloatRoundStyleE2EEESH_S2H_JEEENS4_5SM1004TMEM4LOAD26SM100_TMEM_LOAD_32dp32b16xES22_NS1P_INS1Q_ILi2ELi5ELi2EEENS23_ILi32EEENSJ_INS5_IJS12_ST_EEENS5_IJSB_S12_EEEEEEENS4_39AutoVectorizingCopyWithAssumedAlignmentILi128EEENS4_14SM90_TMA_STOREES2Y_S30_S30_EEEvvEEEEvNT_6ParamsE,(.L_x_169 - _ZN7cutlass13device_kernelINS_4gemm6kernel13GemmUniversalIN4cute5tupleIJiiiiEEENS1_10collective13CollectiveMmaINS1_41MainloopSm100TmaUmmaWarpSpecializedSparseILi5ELi2ELi2ENS5_IJNS4_1CILi1EEENSA_ILi2EEESB_EEEEENS5_IJNSA_ILi128EEENSA_ILi64EEESF_EEENS_6half_tENS5_IJNS4_6LayoutINS5_IJiNS5_IJSC_iEEEiEEENS5_IJlNS5_IJSB_SC_EEElEEEEENSJ_INS5_IJNS5_IJNS5_IJNSA_ILi8EEESC_SP_EEEiEEENS5_IJNS5_IJNSA_ILi16EEESC_NSA_ILi4EEEEEEiEEEiEEENS5_IJNS5_IJNS5_IJSF_SS_NSA_ILi2048EEEEEENSA_ILi16384EEEEEENS5_IJNS5_IJSB_NSA_ILi1024EEENSA_ILi32EEEEEElEEElEEEEEEEESI_NS5_IJlSB_lEEENS4_8TiledMMAINS4_8MMA_AtomIJNS4_27SM100_MMA_F16BF16_SS_SPARSEISI_SI_fLi128ELi64ELNS4_4UMMA5MajorE0ELS1D_0ELNS1C_7ScaleInE0ELS1E_0EEEEEENSJ_INS5_IJSB_SB_SB_EEENS5_IJNSA_ILi0EEES1I_S1I_EEEEENS5_IJNS4_10UnderscoreES1L_S1L_EEEEENS4_23SM90_TMA_LOAD_MULTICASTENS4_14ComposedLayoutINS4_7SwizzleILi3ELi4ELi3EEENS4_25smem_sparse_ptr_flag_bitsILi2ELi16EEENSJ_INS5_IJNS5_IJSB_SP_EEENS5_IJSC_SG_EEEEEENS5_IJNS5_IJS1I_SF_EEESM_EEEEEEEvNS4_8identityENS4_13SM90_TMA_LOADENS1P_IS1R_NS4_18smem_ptr_flag_bitsILi16EEENSJ_INS5_IJSP_SG_EEENS5_IJSG_SB_EEEEEEEvS21_EENS_8epilogue10collective18CollectiveEpilogueINS2A_23Sm100TmaWarpSpecializedILi4ELi2ELi16ELb1ELb0EEEJSH_NS5_IJNSJ_ISF_SB_EENSJ_ISS_SB_EEEEEfNS5_IJSB_llEEEfS2I_NS2A_6fusion15FusionCallbacksIS2E_NS2J_17LinearCombinationIffffLNS_15FloatRoundStyleE2EEESH_S2H_JEEENS4_5SM1004TMEM4LOAD26SM100_TMEM_LOAD_32dp32b16xES22_NS1P_INS1Q_ILi2ELi5ELi2EEENS23_ILi32EEENSJ_INS5_IJS12_ST_EEENS5_IJSB_S12_EEEEEEENS4_39AutoVectorizingCopyWithAssumedAlignmentILi128EEENS4_14SM90_TMA_STOREES2Y_S30_S30_EEEvvEEEEvNT_6ParamsE)
        .other          _ZN7cutlass13device_kernelINS_4gemm6kernel13GemmUniversalIN4cute5tupleIJiiiiEEENS1_10collective13CollectiveMmaINS1_41MainloopSm100TmaUmmaWarpSpecializedSparseILi5ELi2ELi2ENS5_IJNS4_1CILi1EEENSA_ILi2EEESB_EEEEENS5_IJNSA_ILi128EEENSA_ILi64EEESF_EEENS_6half_tENS5_IJNS4_6LayoutINS5_IJiNS5_IJSC_iEEEiEEENS5_IJlNS5_IJSB_SC_EEElEEEEENSJ_INS5_IJNS5_IJNS5_IJNSA_ILi8EEESC_SP_EEEiEEENS5_IJNS5_IJNSA_ILi16EEESC_NSA_ILi4EEEEEEiEEEiEEENS5_IJNS5_IJNS5_IJSF_SS_NSA_ILi2048EEEEEENSA_ILi16384EEEEEENS5_IJNS5_IJSB_NSA_ILi1024EEENSA_ILi32EEEEEElEEElEEEEEEEESI_NS5_IJlSB_lEEENS4_8TiledMMAINS4_8MMA_AtomIJNS4_27SM100_MMA_F16BF16_SS_SPARSEISI_SI_fLi128ELi64ELNS4_4UMMA5MajorE0ELS1D_0ELNS1C_7ScaleInE0ELS1E_0EEEEEENSJ_INS5_IJSB_SB_SB_EEENS5_IJNSA_ILi0EEES1I_S1I_EEEEENS5_IJNS4_10UnderscoreES1L_S1L_EEEEENS4_23SM90_TMA_LOAD_MULTICASTENS4_14ComposedLayoutINS4_7SwizzleILi3ELi4ELi3EEENS4_25smem_sparse_ptr_flag_bitsILi2ELi16EEENSJ_INS5_IJNS5_IJSB_SP_EEENS5_IJSC_SG_EEEEEENS5_IJNS5_IJS1I_SF_EEESM_EEEEEEEvNS4_8identityENS4_13SM90_TMA_LOADENS1P_IS1R_NS4_18smem_ptr_flag_bitsILi16EEENSJ_INS5_IJSP_SG_EEENS5_IJSG_SB_EEEEEEEvS21_EENS_8epilogue10collective18CollectiveEpilogueINS2A_23Sm100TmaWarpSpecializedILi4ELi2ELi16ELb1ELb0EEEJSH_NS5_IJNSJ_ISF_SB_EENSJ_ISS_SB_EEEEEfNS5_IJSB_llEEEfS2I_NS2A_6fusion15FusionCallbacksIS2E_NS2J_17LinearCombinationIffffLNS_15FloatRoundStyleE2EEESH_S2H_JEEENS4_5SM1004TMEM4LOAD26SM100_TMEM_LOAD_32dp32b16xES22_NS1P_INS1Q_ILi2ELi5ELi2EEENS23_ILi32EEENSJ_INS5_IJS12_ST_EEENS5_IJSB_S12_EEEEEEENS4_39AutoVectorizingCopyWithAssumedAlignmentILi128EEENS4_14SM90_TMA_STOREES2Y_S30_S30_EEEvvEEEEvNT_6ParamsE,@"STO_CUDA_ENTRY STV_DEFAULT"
_ZN7cutlass13device_kernelINS_4gemm6kernel13GemmUniversalIN4cute5tupleIJiiiiEEENS1_10collective13CollectiveMmaINS1_41MainloopSm100TmaUmmaWarpSpecializedSparseILi5ELi2ELi2ENS5_IJNS4_1CILi1EEENSA_ILi2EEESB_EEEEENS5_IJNSA_ILi128EEENSA_ILi64EEESF_EEENS_6half_tENS5_IJNS4_6LayoutINS5_IJiNS5_IJSC_iEEEiEEENS5_IJlNS5_IJSB_SC_EEElEEEEENSJ_INS5_IJNS5_IJNS5_IJNSA_ILi8EEESC_SP_EEEiEEENS5_IJNS5_IJNSA_ILi16EEESC_NSA_ILi4EEEEEEiEEEiEEENS5_IJNS5_IJNS5_IJSF_SS_NSA_ILi2048EEEEEENSA_ILi16384EEEEEENS5_IJNS5_IJSB_NSA_ILi1024EEENSA_ILi32EEEEEElEEElEEEEEEEESI_NS5_IJlSB_lEEENS4_8TiledMMAINS4_8MMA_AtomIJNS4_27SM100_MMA_F16BF16_SS_SPARSEISI_SI_fLi128ELi64ELNS4_4UMMA5MajorE0ELS1D_0ELNS1C_7ScaleInE0ELS1E_0EEEEEENSJ_INS5_IJSB_SB_SB_EEENS5_IJNSA_ILi0EEES1I_S1I_EEEEENS5_IJNS4_10UnderscoreES1L_S1L_EEEEENS4_23SM90_TMA_LOAD_MULTICASTENS4_14ComposedLayoutINS4_7SwizzleILi3ELi4ELi3EEENS4_25smem_sparse_ptr_flag_bitsILi2ELi16EEENSJ_INS5_IJNS5_IJSB_SP_EEENS5_IJSC_SG_EEEEEENS5_IJNS5_IJS1I_SF_EEESM_EEEEEEEvNS4_8identityENS4_13SM90_TMA_LOADENS1P_IS1R_NS4_18smem_ptr_flag_bitsILi16EEENSJ_INS5_IJSP_SG_EEENS5_IJSG_SB_EEEEEEEvS21_EENS_8epilogue10collective18CollectiveEpilogueINS2A_23Sm100TmaWarpSpecializedILi4ELi2ELi16ELb1ELb0EEEJSH_NS5_IJNSJ_ISF_SB_EENSJ_ISS_SB_EEEEEfNS5_IJSB_llEEEfS2I_NS2A_6fusion15FusionCallbacksIS2E_NS2J_17LinearCombinationIffffLNS_15FloatRoundStyleE2EEESH_S2H_JEEENS4_5SM1004TMEM4LOAD26SM100_TMEM_LOAD_32dp32b16xES22_NS1P_INS1Q_ILi2ELi5ELi2EEENS23_ILi32EEENSJ_INS5_IJS12_ST_EEENS5_IJSB_S12_EEEEEEENS4_39AutoVectorizingCopyWithAssumedAlignmentILi128EEENS4_14SM90_TMA_STOREES2Y_S30_S30_EEEvvEEEEvNT_6ParamsE:
[----:B------:R-:W1:Y:S01]  /*0000*/  LDC R1, c[0x0][0x37c] ;  /* 0x0000df00ff017b82 */ /* 0x000e620000000800 */
[----:B------:R-:W2:Y:S01]  /*0010*/  S2R R76, SR_TID.X ;  /* 0x00000000004c7919 */ /* 0x000ea20000002100 */
[----:B------:R-:W3:Y:S01]  /*0020*/  LDCU.64 UR6, c[0x0][0xa90] ;  /* 0x00015200ff0677ac */ /* 0x000ee20008000a00 */
[----:B------:R-:W-:Y:S01]  /*0030*/  PRMT R63, RZ, 0x7610, R63 ;  /* 0x00007610ff3f7816 */ /* 0x000fe2000000003f */
[----:B------:R-:W4:Y:S01]  /*0040*/  LDCU.64 UR38, c[0x0][0x358] ;  /* 0x00006b00ff2677ac */ /* 0x000f220008000a00 */
[----:B------:R-:W-:Y:S02]  /*0050*/  ELECT P4, URZ, PT ;  /* 0x0000000000ff782f */ /* 0x000fe40003880000 */
[----:B---3--:R-:W-:-:S04]  /*0060*/  ISETP.NE.U32.AND P0, PT, RZ, UR6, PT ;  /* 0x00000006ff007c0c */ /* 0x008fc8000bf05070 */
[----:B------:R-:W-:Y:S02]  /*0070*/  ISETP.NE.AND.EX P1, PT, RZ, UR7, PT, P0 ;  /* 0x00000007ff007c0c */ /* 0x000fe4000bf25300 */
[----:B--2---:R-:W-:-:S05]  /*0080*/  SHF.R.U32.HI R67, RZ, 0x5, R76 ;  /* 0x00000005ff437819 */ /* 0x004fca000001164c */
[----:B------:R-:W2:Y:S02]  /*0090*/  SHFL.IDX PT, R0, R67, RZ, 0x1f ;  /* 0x00001fff43007589 */ /* 0x000ea400000e0000 */
[----:B--2---:R-:W-:-:S04]  /*00a0*/  R2UR UR8, R0 ;  /* 0x00000000000872ca */ /* 0x004fc800000e0000 */
[----:B-1--4-:R-:W-:Y:S05]  /*00b0*/  @P1 BRA `(.L_x_0) ;  /* 0x00000000002c1947 */ /* 0x012fea0003800000 */
[----:B------:R-:W1:Y:S02]  /*00c0*/  LDCU.64 UR4, c[0x0][0xa88] ;  /* 0x00015100ff0477ac */ /* 0x000e640008000a00 */
[----:B-1----:R-:W-:-:S04]  /*00d0*/  UISETP.NE.U32.AND UP0, UPT, UR4, URZ, UPT ;  /* 0x000000ff0400728c */ /* 0x002fc8000bf05070 */
[----:B------:R-:W-:-:S09]  /*00e0*/  UISETP.NE.AND.EX UP0, UPT, UR5, URZ, UPT, UP0 ;  /* 0x000000ff0500728c */ /* 0x000fd2000bf05300 */
[----:B------:R-:W-:Y:S05]  /*00f0*/  BRA.U !UP0, `(.L_x_1) ;  /* 0x0000000108107547 */ /* 0x000fea000b800000 */
[----:B------:R-:W1:Y:S02]  /*0100*/  LDC.64 R2, c[0x0][0xa88] ;  /* 0x0002a200ff027b82 */ /* 0x000e640000000a00 */
[----:B-1----:R1:W5:Y:S01]  /*0110*/  LDG.E R35, desc[UR38][R2.64] ;  /* 0x0000002602237981 */ /* 0x002362000c1e1900 */
[----:B------:R-:W-:Y:S01]  /*0120*/  HFMA2 R63, -RZ, RZ, 0, 5.9604644775390625e-08 ;  /* 0x00000001ff3f7431 */ /* 0x000fe200000001ff */
[----:B------:R-:W-:Y:S05]  /*0130*/  BRA `(.L_x_0) ;  /* 0x00000000000c7947 */ /* 0x000fea0003800000 */
.L_x_1:
[----:B------:R-:W1:Y:S01]  /*0140*/  LDCU UR4, c[0x0][0xa80] ;  /* 0x00015000ff0477ac */ /* 0x000e620008000800 */
[----:B------:R-:W-:Y:S01]  /*0150*/  HFMA2 R63, -RZ, RZ, 0, 5.9604644775390625e-08 ;  /* 0x00000001ff3f7431 */ /* 0x000fe200000001ff */
[----:B-1----:R-:W-:-:S07]  /*0160*/  MOV R35, UR4 ;  /* 0x0000000400237c02 */ /* 0x002fce0008000f00 */
.L_x_0:
[----:B------:R-:W2:Y:S02]  /*0170*/  LDCU.64 UR4, c[0x0][0xab0] ;  /* 0x00015600ff0477ac */ /* 0x000ea40008000a00 */
[----:B--2---:R-:W-:-:S04]  /*0180*/  UISETP.NE.U32.AND UP0, UPT, UR4, URZ, UPT ;  /* 0x000000ff0400728c */ /* 0x004fc8000bf05070 */
[----:B------:R-:W-:-:S09]  /*0190*/  UISETP.NE.AND.EX UP0, UPT, UR5, URZ, UPT, UP0 ;  /* 0x000000ff0500728c */ /* 0x000fd2000bf05300 */
[----:B------:R-:W-:Y:S05]  /*01a0*/  BRA.U UP0, `(.L_x_2) ;  /* 0x0000000100247547 */ /* 0x000fea000b800000 */
[----:B------:R-:W2:Y:S02]  /*01b0*/  LDCU.64 UR4, c[0x0][0xaa8] ;  /* 0x00015500ff0477ac */ /* 0x000ea40008000a00 */
[----:B--2---:R-:W-:-:S04]  /*01c0*/  UISETP.NE.U32.AND UP0, UPT, UR4, URZ, UPT ;  /* 0x000000ff0400728c */ /* 0x004fc8000bf05070 */
[----:B------:R-:W-:-:S09]  /*01d0*/  UISETP.NE.AND.EX UP0, UPT, UR5, URZ, UPT, UP0 ;  /* 0x000000ff0500728c */ /* 0x000fd2000bf05300 */
[----:B------:R-:W-:Y:S05]  /*01e0*/  BRA.U !UP0, `(.L_x_3) ;  /* 0x00000001080c7547 */ /* 0x000fea000b800000 */
[----:B------:R-:W2:Y:S02]  /*01f0*/  LDC.64 R32, c[0x0][0xaa8] ;  /* 0x0002aa00ff207b82 */ /* 0x000ea40000000a00 */
[----:B--2---:R2:W5:Y:S01]  /*0200*/  LDG.E R32, desc[UR38][R32.64] ;  /* 0x0000002620207981 */ /* 0x004562000c1e1900 */
[----:B------:R-:W-:Y:S05]  /*0210*/  BRA `(.L_x_2) ;  /* 0x0000000000087947 */ /* 0x000fea0003800000 */
.L_x_3:
[----:B------:R-:W2:Y:S02]  /*0220*/  LDCU UR4, c[0x0][0xaa0] ;  /* 0x00015400ff0477ac */ /* 0x000ea40008000800 */
[----:B--2---:R-:W-:Y:S02]  /*0230*/  MOV R32, UR4 ;  /* 0x0000000400207c02 */ /* 0x004fe40008000f00 */
.L_x_2:
[----:B------:R-:W-:Y:S01]  /*0240*/  IMAD.U32 R0, RZ, RZ, UR8 ;  /* 0x00000008ff007e24 */ /* 0x000fe2000f8e00ff */
[----:B------:R-:W-:Y:S04]  /*0250*/  BSSY.RECONVERGENT B0, `(.L_x_4) ;  /* 0x000000f000007945 */ /* 0x000fe80003800200 */
[C---:B------:R-:W-:Y:S02]  /*0260*/  ISETP.NE.OR P2, PT, R0.reuse, 0x1, !P4 ;  /* 0x000000010000780c */ /* 0x040fe40006745670 */
[----:B------:R-:W-:-:S11]  /*0270*/  ISETP.NE.OR P1, PT, R0, 0x3, !P4 ;  /* 0x000000030000780c */ /* 0x000fd60006725670 */
[----:B------:R-:W-:Y:S05]  /*0280*/  @P2 BRA `(.L_x_5) ;  /* 0x00000000002c2947 */ /* 0x000fea0003800000 */
[----:B------:R-:W3:Y:S02]  /*0290*/  LDCU.64 UR4, c[0x0][0x348] ;  /* 0x00006900ff0477ac */ /* 0x000ee40008000a00 */
[----:B---3--:R-:W-:Y:S02]  /*02a0*/  UIADD3 UR12, UP2, UPT, UR4, 0x80, URZ ;  /* 0x00000080040c7890 */ /* 0x008fe4000ff5e0ff */
[----:B------:R-:W-:Y:S02]  /*02b0*/  UIADD3 UR10, UP1, UPT, UR4, 0x280, URZ ;  /* 0x00000280040a7890 */ /* 0x000fe4000ff3e0ff */
[----:B------:R-:W-:Y:S02]  /*02c0*/  UIADD3 UR4, UP0, UPT, UR4, 0x180, URZ ;  /* 0x0000018004047890 */ /* 0x000fe4000ff1e0ff */
[----:B------:R-:W-:Y:S02]  /*02d0*/  UIADD3.X UR13, UPT, UPT, URZ, UR5, URZ, UP2, !UPT ;  /* 0x00000005ff0d7290 */ /* 0x000fe400097fe4ff */
[----:B------:R-:W-:-:S02]  /*02e0*/  UIADD3.X UR11, UPT, UPT, URZ, UR5, URZ, UP1, !UPT ;  /* 0x00000005ff0b7290 */ /* 0x000fc40008ffe4ff */
[----:B------:R-:W-:-:S05]  /*02f0*/  UIADD3.X UR5, UPT, UPT, URZ, UR5, URZ, UP0, !UPT ;  /* 0x00000005ff057290 */ /* 0x000fca00087fe4ff */
[----:B------:R3:W-:Y:S02]  /*0300*/  UTMACCTL.PF [UR12] ;  /* 0x000000000c0079b9 */ /* 0x0007e40008040000 */
[----:B------:R3:W-:Y:S02]  /*0310*/  UTMACCTL.PF [UR10] ;  /* 0x000000000a0079b9 */ /* 0x0007e40008040000 */
[----:B------:R3:W-:Y:S02]  /*0320*/  UTMACCTL.PF [UR4] ;  /* 0x00000000040079b9 */ /* 0x0007e40008040000 */
[----:B---3--:R-:W-:Y:S01]  /*0330*/  NOP ;  /* 0x0000000000007918 */ /* 0x008fe20000000000 */
.L_x_5:
[----:B------:R-:W-:Y:S05]  /*0340*/  BSYNC.RECONVERGENT B0 ;  /* 0x0000000000007941 */ /* 0x000fea0003800200 */
.L_x_4:
[----:B------:R-:W-:Y:S04]  /*0350*/  BSSY.RECONVERGENT B0, `(.L_x_6) ;  /* 0x000000a000007945 */ /* 0x000fe80003800200 */
[----:B------:R-:W-:Y:S05]  /*0360*/  @P1 BRA `(.L_x_7) ;  /* 0x0000000000201947 */ /* 0x000fea0003800000 */
[----:B------:R-:W3:Y:S02]  /*0370*/  LDCU.64 UR4, c[0x0][0x348] ;  /* 0x00006900ff0477ac */ /* 0x000ee40008000a00 */
[----:B---3--:R-:W-:Y:S02]  /*0380*/  UIADD3 UR10, UP1, UPT, UR4, 0x780, URZ ;  /* 0x00000780040a7890 */ /* 0x008fe4000ff3e0ff */
[----:B------:R-:W-:Y:S02]  /*0390*/  UIADD3 UR4, UP0, UPT, UR4, 0x880, URZ ;  /* 0x0000088004047890 */ /* 0x000fe4000ff1e0ff */
[----:B------:R-:W-:Y:S02]  /*03a0*/  UIADD3.X UR11, UPT, UPT, URZ, UR5, URZ, UP1, !UPT ;  /* 0x00000005ff0b7290 */ /* 0x000fe40008ffe4ff */
[----:B------:R-:W-:-:S07]  /*03b0*/  UIADD3.X UR5, UPT, UPT, URZ, UR5, URZ, UP0, !UPT ;  /* 0x00000005ff057290 */ /* 0x000fce00087fe4ff */
[----:B------:R3:W-:Y:S02]  /*03c0*/  UTMACCTL.PF [UR10] ;  /* 0x000000000a0079b9 */ /* 0x0007e40008040000 */
[----:B------:R3:W-:Y:S02]  /*03d0*/  UTMACCTL.PF [UR4] ;  /* 0x00000000040079b9 */ /* 0x0007e40008040000 */
[----:B---3--:R-:W-:Y:S01]  /*03e0*/  NOP ;  /* 0x0000000000007918 */ /* 0x008fe20000000000 */
.L_x_7:
[----:B------:R-:W-:Y:S05]  /*03f0*/  BSYNC.RECONVERGENT B0 ;  /* 0x0000000000007941 */ /* 0x000fea0003800200 */
.L_x_6:
[----:B------:R-:W3:Y:S01]  /*0400*/  LDCU.64 UR4, c[0x0][0xa88] ;  /* 0x00015100ff0477ac */ /* 0x000ee20008000a00 */
[----:B------:R-:W-:Y:S01]  /*0410*/  ISETP.NE.AND.EX P0, PT, RZ, UR7, PT, P0 ;  /* 0x00000007ff007c0c */ /* 0x000fe2000bf05300 */
[----:B------:R-:W-:Y:S01]  /*0420*/  UPLOP3.LUT UP5, UPT, UPT, UPT, UPT, 0x80, 0x8 ;  /* 0x000000000008789c */ /* 0x000fe20003faf070 */
[----:B---3--:R-:W-:-:S04]  /*0430*/  ISETP.NE.U32.AND P1, PT, RZ, UR4, PT ;  /* 0x00000004ff007c0c */ /* 0x008fc8000bf25070 */
[----:B------:R-:W-:-:S13]  /*0440*/  ISETP.NE.AND.EX P1, PT, RZ, UR5, PT, P1 ;  /* 0x00000005ff007c0c */ /* 0x000fda000bf25310 */
[----:B------:R-:W-:Y:S05]  /*0450*/  @P1 BRA P0, `(.L_x_8) ;  /* 0x0000000000281947 */ /* 0x000fea0000000000 */
[----:B------:R-:W-:Y:S01]  /*0460*/  UISETP.NE.U32.AND UP1, UPT, UR6, URZ, UPT ;  /* 0x000000ff0600728c */ /* 0x000fe2000bf25070 */
[----:B-----5:R-:W-:Y:S01]  /*0470*/  FSETP.NEU.AND P0, PT, R35, RZ, PT ;  /* 0x000000ff2300720b */ /* 0x020fe20003f0d000 */
[----:B------:R-:W-:Y:S02]  /*0480*/  UISETP.NE.U32.AND UP0, UPT, UR4, URZ, UPT ;  /* 0x000000ff0400728c */ /* 0x000fe4000bf05070 */
[----:B------:R-:W-:Y:S02]  /*0490*/  UISETP.NE.AND.EX UP1, UPT, UR7, URZ, UPT, UP1 ;  /* 0x000000ff0700728c */ /* 0x000fe4000bf25310 */
[----:B------:R-:W-:-:S04]  /*04a0*/  UISETP.NE.AND.EX UP0, UPT, UR5, URZ, UPT, UP0 ;  /* 0x000000ff0500728c */ /* 0x000fc8000bf05300 */
[----:B------:R-:W-:-:S04]  /*04b0*/  USEL UR4, URZ, 0xffffffff, UP0 ;  /* 0xffffffffff047887 */ /* 0x000fc80008000000 */
[----:B------:R-:W-:Y:S01]  /*04c0*/  VOTEU.ANY UP0, P0 ;  /* 0x0000000000ff7886 */ /* 0x000fe20000000100 */
[----:B------:R-:W-:-:S04]  /*04d0*/  @!UP1 USEL UR4, URZ, 0xffffffff, UP0 ;  /* 0xffffffffff049887 */ /* 0x000fc80008000000 */
[----:B------:R-:W-:-:S04]  /*04e0*/  ULOP3.LUT UR4, UR4, 0x1, URZ, 0xc0, !UPT ;  /* 0x0000000104047892 */ /* 0x000fc8000f8ec0ff */
[----:B------:R-:W-:-:S11]  /*04f0*/  UISETP.NE.U32.AND UP5, UPT, UR4, 0x1, UPT ;  /* 0x000000010400788c */ /* 0x000fd6000bfa5070 */
.L_x_8:
[----:B-1----:R-:W1:Y:S01]  /*0500*/  SHFL.IDX PT, R2, R67, RZ, 0x1f ;  /* 0x00001fff43027589 */ /* 0x002e6200000e0000 */
[----:B------:R-:W-:Y:S01]  /*0510*/  UISETP.EQ.AND UP0, UPT, UR8, 0x3, UP5 ;  /* 0x000000030800788c */ /* 0x000fe2000af02270 */
[----:B-1----:R-:W-:-:S13]  /*0520*/  ISETP.NE.AND P0, PT, R2, RZ, PT ;  /* 0x000000ff0200720c */ /* 0x002fda0003f05270 */
[----:B------:R-:W-:Y:S05]  /*0530*/  @P0 BRA `(.L_x_9) ;  /* 0x0000000000600947 */ /* 0x000fea0003800000 */
[----:B------:R-:W1:Y:S01]  /*0540*/  S2UR UR6, SR_CgaCtaId ;  /* 0x00000000000679c3 */ /* 0x000e620000008800 */
[----:B------:R-:W-:Y:S01]  /*0550*/  UMOV UR7, 0x400 ;  /* 0x0000040000077882 */ /* 0x000fe20000000000 */
[----:B------:R-:W-:Y:S01]  /*0560*/  UMOV UR5, 0x1 ;  /* 0x0000000100057882 */ /* 0x000fe20000000000 */
[----:B------:R-:W-:Y:S01]  /*0570*/  UMOV UR4, 0x2 ;  /* 0x0000000200047882 */ /* 0x000fe20000000000 */
[----:B------:R-:W-:-:S04]  /*0580*/  UIADD3 UR10, UPT, UPT, -UR5, 0x100000, URZ ;  /* 0x00100000050a7890 */ /* 0x000fc8000fffe1ff */
[----:B------:R-:W-:Y:S02]  /*0590*/  USHF.L.U32 UR11, UR10, 0xb, URZ ;  /* 0x0000000b0a0b7899 */ /* 0x000fe400080006ff */
[----:B------:R-:W-:Y:S02]  /*05a0*/  USHF.L.U32 UR10, UR10, 0x1, URZ ;  /* 0x000000010a0a7899 */ /* 0x000fe400080006ff */
[----:B------:R-:W-:-:S04]  /*05b0*/  UIADD3 UR4, UPT, UPT, -UR4, 0x100000, URZ ;  /* 0x0010000004047890 */ /* 0x000fc8000fffe1ff */
[----:B------:R-:W-:Y:S02]  /*05c0*/  USHF.L.U32 UR5, UR4, 0xb, URZ ;  /* 0x0000000b04057899 */ /* 0x000fe400080006ff */
[----:B------:R-:W-:Y:S01]  /*05d0*/  USHF.L.U32 UR4, UR4, 0x1, URZ ;  /* 0x0000000104047899 */ /* 0x000fe200080006ff */
[----:B------:R-:W-:Y:S01]  /*05e0*/  ELECT P0, URZ, PT ;  /* 0x0000000000ff782f */ /* 0x000fe20003800000 */
[----:B-1----:R-:W-:Y:S01]  /*05f0*/  ULEA UR6, UR6, UR7, 0x18 ;  /* 0x0000000706067291 */ /* 0x002fe2000f8ec0ff */
[----:B------:R-:W1:Y:S11]  /*0600*/  FENCE.VIEW.ASYNC.S ;  /* 0x00000000000073c6 */ /* 0x000e760000000000 */
[----:B-1----:R1:W3:Y:S01]  /*0610*/  SYNCS.EXCH.64 URZ, [UR6], UR10 ;  /* 0x0000000a06ff75b2 */ /* 0x0022e20008000100 */
[----:B------:R1:W4:Y:S01]  /*0620*/  SYNCS.EXCH.64 URZ, [UR6+0x28], UR4 ;  /* 0x0000280406ff75b2 */ /* 0x0003220008000100 */
[----:B------:R1:W1:Y:S01]  /*0630*/  SYNCS.EXCH.64 URZ, [UR6+0x8], UR10 ;  /* 0x0000080a06ff75b2 */ /* 0x0002620008000100 */
[----:B------:R1:W1:Y:S01]  /*0640*/  SYNCS.EXCH.64 URZ, [UR6+0x30], UR4 ;  /* 0x0000300406ff75b2 */ /* 0x0002620008000100 */
[----:B------:R1:W1:Y:S01]  /*0650*/  SYNCS.EXCH.64 URZ, [UR6+0x10], UR10 ;  /* 0x0000100a06ff75b2 */ /* 0x0002620008000100 */
[----:B------:R1:W1:Y:S01]  /*0660*/  SYNCS.EXCH.64 URZ, [UR6+0x38], UR4 ;  /* 0x0000380406ff75b2 */ /* 0x0002620008000100 */
[----:B------:R1:W1:Y:S01]  /*0670*/  SYNCS.EXCH.64 URZ, [UR6+0x18], UR10 ;  /* 0x0000180a06ff75b2 */ /* 0x0002620008000100 */
[----:B------:R1:W1:Y:S01]  /*0680*/  SYNCS.EXCH.64 URZ, [UR6+0x40], UR4 ;  /* 0x0000400406ff75b2 */ /* 0x0002620008000100 */
[----:B------:R1:W1:Y:S01]  /*0690*/  SYNCS.EXCH.64 URZ, [UR6+0x20], UR10 ;  /* 0x0000200a06ff75b2 */ /* 0x0002620008000100 */
[----:B------:R1:W1:Y:S01]  /*06a0*/  SYNCS.EXCH.64 URZ, [UR6+0x48], UR4 ;  /* 0x0000480406ff75b2 */ /* 0x0002620008000100 */
[----:B------:R-:W-:Y:S01]  /*06b0*/  NOP ;  /* 0x0000000000007918 */ /* 0x000fe20000000000 */
.L_x_9:
[----:B------:R-:W2:Y:S01]  /*06c0*/  SHFL.IDX PT, R2, R67, RZ, 0x1f ;  /* 0x00001fff43027589 */ /* 0x000ea200000e0000 */
[----:B------:R-:W-:Y:S01]  /*06d0*/  NOP ;  /* 0x0000000000007918 */ /* 0x000fe20000000000 */
[----:B--2---:R-:W-:-:S13]  /*06e0*/  ISETP.NE.AND P0, PT, R2, 0x1, PT ;  /* 0x000000010200780c */ /* 0x004fda0003f05270 */
[----:B------:R-:W-:Y:S05]  /*06f0*/  @P0 BRA `(.L_x_10) ;  /* 0x0000000000580947 */ /* 0x000fea0003800000 */
[----:B-1----:R-:W1:Y:S01]  /*0700*/  S2UR UR6, SR_CgaCtaId ;  /* 0x00000000000679c3 */ /* 0x002e620000008800 */
        /* <DEDUP_REMOVED lines=12> */
[----:B-1----:R2:W1:Y:S01]  /*07d0*/  SYNCS.EXCH.64 URZ, [UR6+0x50], UR10 ;  /* 0x0000500a06ff75b2 */ /* 0x0024620008000100 */
[----:B------:R2:W1:Y:S01]  /*07e0*/  SYNCS.EXCH.64 URZ, [UR6+0x70], UR4 ;  /* 0x0000700406ff75b2 */ /* 0x0004620008000100 */
[----:B------:R2:W1:Y:S01]  /*07f0*/  SYNCS.EXCH.64 URZ, [UR6+0x58], UR10 ;  /* 0x0000580a06ff75b2 */ /* 0x0004620008000100 */
[----:B------:R2:W1:Y:S01]  /*0800*/  SYNCS.EXCH.64 URZ, [UR6+0x78], UR4 ;  /* 0x0000780406ff75b2 */ /* 0x0004620008000100 */
[----:B------:R2:W1:Y:S01]  /*0810*/  SYNCS.EXCH.64 URZ, [UR6+0x60], UR10 ;  /* 0x0000600a06ff75b2 */ /* 0x0004620008000100 */
[----:B------:R2:W1:Y:S01]  /*0820*/  SYNCS.EXCH.64 URZ, [UR6+0x80], UR4 ;  /* 0x0000800406ff75b2 */ /* 0x0004620008000100 */
[----:B------:R2:W1:Y:S01]  /*0830*/  SYNCS.EXCH.64 URZ, [UR6+0x68], UR10 ;  /* 0x0000680a06ff75b2 */ /* 0x0004620008000100 */
[----:B------:R2:W1:Y:S02]  /*0840*/  SYNCS.EXCH.64 URZ, [UR6+0x88], UR4 ;  /* 0x0000880406ff75b2 */ /* 0x0004640008000100 */
[----:B--2---:R-:W-:Y:S01]  /*0850*/  NOP ;  /* 0x0000000000007918 */ /* 0x004fe20000000000 */
.L_x_10:
[----:B------:R-:W2:Y:S01]  /*0860*/  SHFL.IDX PT, R2, R67, RZ, 0x1f ;  /* 0x00001fff43027589 */ /* 0x000ea200000e0000 */
[----:B------:R-:W-:Y:S01]  /*0870*/  NOP ;  /* 0x0000000000007918 */ /* 0x000fe20000000000 */
[----:B--2---:R-:W-:-:S13]  /*0880*/  ISETP.NE.AND P0, PT, R2, 0x3, PT ;  /* 0x000000030200780c */ /* 0x004fda0003f05270 */
[----:B------:R-:W-:Y:S05]  /*0890*/  @P0 BRA `(.L_x_11) ;  /* 0x0000000000300947 */ /* 0x000fea0003800000 */
[----:B-1----:R-:W1:Y:S01]  /*08a0*/  S2UR UR5, SR_CgaCtaId ;  /* 0x00000000000579c3 */ /* 0x002e620000008800 */
[----:B------:R-:W-:Y:S01]  /*08b0*/  UMOV UR6, 0x400 ;  /* 0x0000040000067882 */ /* 0x000fe20000000000 */
[----:B------:R-:W-:Y:S01]  /*08c0*/  UMOV UR4, 0x20 ;  /* 0x0000002000047882 */ /* 0x000fe20000000000 */
[----:B------:R-:W-:Y:S01]  /*08d0*/  ELECT P0, URZ, PT ;  /* 0x0000000000ff782f */ /* 0x000fe20003800000 */
[----:B-1----:R-:W-:Y:S02]  /*08e0*/  ULEA UR5, UR5, UR6, 0x18 ;  /* 0x0000000605057291 */ /* 0x002fe4000f8ec0ff */
[----:B------:R-:W-:-:S04]  /*08f0*/  UIADD3 UR6, UPT, UPT, -UR4, 0x100000, URZ ;  /* 0x0010000004067890 */ /* 0x000fc8000fffe1ff */
[----:B------:R-:W-:Y:S02]  /*0900*/  USHF.L.U32 UR7, UR6, 0xb, URZ ;  /* 0x0000000b06077899 */ /* 0x000fe400080006ff */
[----:B------:R-:W-:Y:S01]  /*0910*/  USHF.L.U32 UR6, UR6, 0x1, URZ ;  /* 0x0000000106067899 */ /* 0x000fe200080006ff */
[----:B------:R-:W1:Y:S11]  /*0920*/  FENCE.VIEW.ASYNC.S ;  /* 0x00000000000073c6 */ /* 0x000e760000000000 */
[----:B-1----:R2:W1:Y:S01]  /*0930*/  SYNCS.EXCH.64 URZ, [UR5+0x90], UR6 ;  /* 0x0000900605ff75b2 */ /* 0x0024620008000100 */
[----:B------:R2:W1:Y:S02]  /*0940*/  SYNCS.EXCH.64 URZ, [UR5+0x98], UR6 ;  /* 0x0000980605ff75b2 */ /* 0x0004640008000100 */
[----:B--2---:R-:W-:Y:S01]  /*0950*/  NOP ;  /* 0x0000000000007918 */ /* 0x004fe20000000000 */
.L_x_11:
[----:B------:R-:W2:Y:S01]  /*0960*/  SHFL.IDX PT, R2, R67, RZ, 0x1f ;  /* 0x00001fff43027589 */ /* 0x000ea200000e0000 */
[----:B------:R-:W-:Y:S01]  /*0970*/  NOP ;  /* 0x0000000000007918 */ /* 0x000fe20000000000 */
[----:B--2---:R-:W-:-:S13]  /*0980*/  ISETP.NE.AND P0, PT, R2, 0x4, PT ;  /* 0x000000040200780c */ /* 0x004fda0003f05270 */
[----:B------:R-:W-:Y:S05]  /*0990*/  @P0 BRA `(.L_x_12) ;  /* 0x00000000004c0947 */ /* 0x000fea0003800000 */
[----:B-1----:R-:W1:Y:S01]  /*09a0*/  S2UR UR5, SR_CgaCtaId ;  /* 0x00000000000579c3 */ /* 0x002e620000008800 */
[----:B------:R-:W-:Y:S01]  /*09b0*/  UMOV UR7, 0x1e0 ;  /* 0x000001e000077882 */ /* 0x000fe20000000000 */
[----:B------:R-:W-:Y:S01]  /*09c0*/  UMOV UR6, 0x400 ;  /* 0x0000040000067882 */ /* 0x000fe20000000000 */
[----:B------:R-:W-:Y:S01]  /*09d0*/  USEL UR7, UR7, 0x1a0, UP5 ;  /* 0x000001a007077887 */ /* 0x000fe2000a800000 */
[----:B------:R-:W-:Y:S01]  /*09e0*/  UMOV UR4, 0x1 ;  /* 0x0000000100047882 */ /* 0x000fe20000000000 */
[----:B------:R-:W-:Y:S01]  /*09f0*/  ELECT P0, URZ, PT ;  /* 0x0000000000ff782f */ /* 0x000fe20003800000 */
[----:B------:R-:W-:-:S04]  /*0a00*/  UIADD3 UR10, UPT, UPT, -UR4, 0x100000, URZ ;  /* 0x00100000040a7890 */ /* 0x000fc8000fffe1ff */
[----:B------:R-:W-:Y:S02]  /*0a10*/  USHF.L.U32 UR11, UR10, 0xb, URZ ;  /* 0x0000000b0a0b7899 */ /* 0x000fe400080006ff */
[----:B------:R-:W-:Y:S02]  /*0a20*/  USHF.L.U32 UR10, UR10, 0x1, URZ ;  /* 0x000000010a0a7899 */ /* 0x000fe400080006ff */
[----:B-1----:R-:W-:Y:S02]  /*0a30*/  ULEA UR5, UR5, UR6, 0x18 ;  /* 0x0000000605057291 */ /* 0x002fe4000f8ec0ff */
[----:B------:R-:W-:-:S04]  /*0a40*/  UIADD3 UR6, UPT, UPT, -UR7, 0x100000, URZ ;  /* 0x0010000007067890 */ /* 0x000fc8000fffe1ff */
[----:B------:R-:W-:Y:S02]  /*0a50*/  USHF.L.U32 UR7, UR6, 0xb, URZ ;  /* 0x0000000b06077899 */ /* 0x000fe400080006ff */
[----:B------:R-:W-:Y:S01]  /*0a60*/  USHF.L.U32 UR6, UR6, 0x1, URZ ;  /* 0x0000000106067899 */ /* 0x000fe200080006ff */
[----:B------:R-:W1:Y:S03]  /*0a70*/  FENCE.VIEW.ASYNC.S ;  /* 0x00000000000073c6 */ /* 0x000e660000000000 */
[----:B-1----:R2:W1:Y:S08]  /*0a80*/  SYNCS.EXCH.64 URZ, [UR5+0xa0], UR10 ;  /* 0x0000a00a05ff75b2 */ /* 0x0024700008000100 */
[----:B------:R2:W1:Y:S01]  /*0a90*/  SYNCS.EXCH.64 URZ, [UR5+0xb0], UR6 ;  /* 0x0000b00605ff75b2 */ /* 0x0004620008000100 */
[----:B------:R2:W1:Y:S01]  /*0aa0*/  SYNCS.EXCH.64 URZ, [UR5+0xa8], UR10 ;  /* 0x0000a80a05ff75b2 */ /* 0x0004620008000100 */
[----:B------:R2:W1:Y:S02]  /*0ab0*/  SYNCS.EXCH.64 URZ, [UR5+0xb8], UR6 ;  /* 0x0000b80605ff75b2 */ /* 0x0004640008000100 */
[----:B--2---:R-:W-:Y:S01]  /*0ac0*/  NOP ;  /* 0x0000000000007918 */ /* 0x004fe20000000000 */
.L_x_12:
        /* <DEDUP_REMOVED lines=20> */
[----:B------:R2:W1:Y:S02]  /*0c10*/  SYNCS.EXCH.64 URZ, [UR6+0xd8], UR4 ;  /* 0x0000d80406ff75b2 */ /* 0x0004640008000100 */
[----:B--2---:R-:W-:Y:S01]  /*0c20*/  NOP ;  /* 0x0000000000007918 */ /* 0x004fe20000000000 */
.L_x_13:
        /* <DEDUP_REMOVED lines=14> */
[----:B------:R2:W1:Y:S01]  /*0d10*/  SYNCS.EXCH.64 URZ, [UR5+0xf0], UR6 ;  /* 0x0000f00605ff75b2 */ /* 0x0004620008000100 */
[----:B------:R2:W1:Y:S01]  /*0d20*/  SYNCS.EXCH.64 URZ, [UR5+0xe8], UR6 ;  /* 0x0000e80605ff75b2 */ /* 0x0004620008000100 */
[----:B------:R2:W1:Y:S02]  /*0d30*/  SYNCS.EXCH.64 URZ, [UR5+0xf8], UR6 ;  /* 0x0000f80605ff75b2 */ /* 0x0004640008000100 */
[----:B--2---:R-:W-:Y:S01]  /*0d40*/  NOP ;  /* 0x0000000000007918 */ /* 0x004fe20000000000 */
.L_x_14:
[----:B-1----:R-:W1:Y:S01]  /*0d50*/  LDCU UR4, c[0x0][0x36c] ;  /* 0x00006d80ff0477ac */ /* 0x002e620008000800 */
[----:B------:R-:W-:Y:S01]  /*0d60*/  ISETP.NE.OR P4, PT, R0, 0x2, !P4 ;  /* 0x000000020000780c */ /* 0x000fe20006785670 */
[----:B------:R-:W-:Y:S01]  /*0d70*/  NOP ;  /* 0x0000000000007918 */ /* 0x000fe20000000000 */
[----:B------:R-:W-:Y:S01]  /*0d80*/  LOP3.LUT R3, R76, 0x1f, RZ, 0xc0, !PT ;  /* 0x0000001f4c037812 */ /* 0x000fe200078ec0ff */
[----:B------:R-:W-:Y:S02]  /*0d90*/  UISETP.NE.AND UP4, UPT, UR8, URZ, UPT ;  /* 0x000000ff0800728c */ /* 0x000fe4000bf85270 */
[----:B-1----:R-:W-:-:S09]  /*0da0*/  UISETP.EQ.U32.AND UP1, UPT, UR4, 0x1, UPT ;  /* 0x000000010400788c */ /* 0x002fd2000bf22070 */
[----:B------:R-:W-:Y:S05]  /*0db0*/  BRA.U !UP1, `(.L_x_15) ;  /* 0x0000000109087547 */ /* 0x000fea000b800000 */
[----:B---34-:R-:W-:Y:S01]  /*0dc0*/  UCGABAR_ARV ;  /* 0x00000000000079c7 */ /* 0x018fe20008000000 */
[----:B------:R-:W-:Y:S05]  /*0dd0*/  BRA `(.L_x_16) ;  /* 0x0000000000047947 */ /* 0x000fea0003800000 */
.L_x_15:
[----:B---34-:R-:W-:Y:S01]  /*0de0*/  NOP ;  /* 0x0000000000007918 */ /* 0x018fe20000000000 */
.L_x_16:
[----:B------:R-:W1:Y:S01]  /*0df0*/  S2UR UR5, SR_CTAID.Y ;  /* 0x00000000000579c3 */ /* 0x000e620000002600 */
[----:B------:R-:W-:-:S05]  /*0e00*/  CS2R.32 R62, SR_CgaSize ;  /* 0x00000000003e7805 */ /* 0x000fca0000008a00 */
[----:B------:R-:W-:-:S05]  /*0e10*/  IMAD R62, R62, -0xa0, RZ ;  /* 0xffffff603e3e7824 */ /* 0x000fca00078e02ff */
[----:B------:R-:W-:-:S14]  /*0e20*/  R2UR UR4, R62 ;  /* 0x000000003e0472ca */ /* 0x000fdc00000e0000 */
[----:B------:R-:W2:Y:S01]  /*0e30*/  LDCU UR4, c[0x0][UR4+0x2b4] ;  /* 0x00005680040477ac */ /* 0x000ea20008000800 */
[----:B------:R-:W-:-:S05]  /*0e40*/  CS2R.32 R62, SR_CgaSize ;  /* 0x00000000003e7805 */ /* 0x000fca0000008a00 */
[----:B------:R-:W-:-:S05]  /*0e50*/  IMAD R62, R62, -0xa0, RZ ;  /* 0xffffff603e3e7824 */ /* 0x000fca00078e02ff */
[----:B------:R-:W-:-:S14]  /*0e60*/  R2UR UR6, R62 ;  /* 0x000000003e0672ca */ /* 0x000fdc00000e0000 */
[----:B------:R-:W3:Y:S01]  /*0e70*/  LDCU UR6, c[0x0][UR6+0x2b0] ;  /* 0x00005600060677ac */ /* 0x000ee20008000800 */
[----:B------:R-:W4:Y:S01]  /*0e80*/  S2UR UR11, SR_CTAID.X ;  /* 0x00000000000b79c3 */ /* 0x000f220000002500 */
[----:B------:R-:W-:Y:S01]  /*0e90*/  UISETP.NE.AND UP2, UPT, UR8, 0x2, UPT ;  /* 0x000000020800788c */ /* 0x000fe2000bf45270 */
[----:B------:R-:W-:-:S05]  /*0ea0*/  CS2R.32 R0, SR_CgaSize ;  /* 0x0000000000007805 */ /* 0x000fca0000008a00 */
[----:B------:R-:W-:-:S06]  /*0eb0*/  IMAD R0, R0, -0xa0, RZ ;  /* 0xffffff6000007824 */ /* 0x000fcc00078e02ff */
[----:B------:R-:W3:Y:S01]  /*0ec0*/  LDC R0, c[0x0][R0+0x2a4] ;  /* 0x0000a90000007b82 */ /* 0x000ee20000000800 */
[----:B-1----:R-:W-:-:S07]  /*0ed0*/  I2FP.F32.U32 R4, UR5 ;  /* 0x0000000500047c45 */ /* 0x002fce0008201000 */
[----:B------:R-:W1:Y:S01]  /*0ee0*/  LDC R12, c[0x0][0xd24] ;  /* 0x00034900ff0c7b82 */ /* 0x000e620000000800 */
[----:B------:R-:W-:Y:S01]  /*0ef0*/  MOV R20, UR5 ;  /* 0x0000000500147c02 */ /* 0x000fe20008000f00 */
[----:B--2---:R-:W-:Y:S01]  /*0f00*/  FMUL R4, R4, UR4 ;  /* 0x0000000404047c20 */ /* 0x004fe20008400000 */
[----:B------:R-:W2:Y:S01]  /*0f10*/  LDCU UR4, c[0x0][0xd30] ;  /* 0x0001a600ff0477ac */ /* 0x000ea20008000800 */
[----:B----4-:R-:W-:Y:S02]  /*0f20*/  I2FP.F32.U32 R6, UR11 ;  /* 0x0000000b00067c45 */ /* 0x010fe40008201000 */
[----:B------:R-:W-:-:S05]  /*0f30*/  CS2R.32 R5, SR_CgaSize ;  /* 0x0000000000057805 */ /* 0x000fca0000008a00 */
[----:B------:R-:W-:-:S06]  /*0f40*/  IMAD R5, R5, -0xa0, RZ ;  /* 0xffffff6005057824 */ /* 0x000fcc00078e02ff */
[----:B------:R-:W4:Y:S01]  /*0f50*/  LDC R5, c[0x0][R5+0x2a0] ;  /* 0x0000a80005057b82 */ /* 0x000f220000000800 */
[----:B------:R-:W2:Y:S01]  /*0f60*/  F2I.U32.TRUNC.NTZ R51, R4 ;  /* 0x0000000400337305 */ /* 0x000ea2000020f000 */
[----:B---3--:R-:W-:-:S06]  /*0f70*/  FMUL R6, R6, UR6 ;  /* 0x0000000606067c20 */ /* 0x008fcc0008400000 */
[----:B------:R-:W3:Y:S01]  /*0f80*/  LDC R2, c[0x0][0xd24] ;  /* 0x00034900ff027b82 */ /* 0x000ee20000000800 */
[----:B------:R-:W1:Y:S01]  /*0f90*/  F2I.U32.TRUNC.NTZ R62, R6 ;  /* 0x00000006003e7305 */ /* 0x000e62000020f000 */
[----:B--2---:R-:W-:-:S06]  /*0fa0*/  UISETP.NE.AND UP3, UPT, UR4, 0x1, UPT ;  /* 0x000000010400788c */ /* 0x004fcc000bf65270 */
[----:B------:R-:W2:Y:S01]  /*0fb0*/  S2UR UR36, SR_CTAID.Z ;  /* 0x00000000002479c3 */ /* 0x000ea20000002700 */
[----:B------:R-:W-:Y:S02]  /*0fc0*/  IADD3 R51, PT, PT, -R51, RZ, RZ ;  /* 0x000000ff33337210 */ /* 0x000fe40007ffe1ff */
[----:B-1----:R-:W-:-:S03]  /*0fd0*/  ISETP.GE.AND P0, PT, R12, 0x1, PT ;  /* 0x000000010c00780c */ /* 0x002fc60003f06270 */
[----:B------:R-:W-:Y:S01]  /*0fe0*/  IMAD R51, R0, R51, UR5 ;  /* 0x0000000500337e24 */ /* 0x000fe2000f8e0233 */
[----:B------:R-:W-:Y:S02]  /*0ff0*/  PRMT R0, RZ, 0x7610, R0 ;  /* 0x00007610ff007816 */ /* 0x000fe40000000000 */
[----:B------:R-:W-:-:S05]  /*1000*/  IADD3 R62, PT, PT, -R62, RZ, RZ ;  /* 0x000000ff3e3e7210 */ /* 0x000fca0007ffe1ff */
[----:B----4-:R-:W-:Y:S01]  /*1010*/  IMAD R62, R5, R62, UR11 ;  /* 0x0000000b053e7e24 */ /* 0x010fe2000f8e023e */
[----:B--2---:R-:W-:Y:S06]  /*1020*/  BRA.U UP4, `(.L_x_17) ;  /* 0x0000000104207547 */ /* 0x004fec000b800000 */
[C---:B------:R-:W-:Y:S02]  /*1030*/  ISETP.NE.AND P2, PT, R51.reuse, 0x1, PT ;  /* 0x000000013300780c */ /* 0x040fe40003f45270 */
[----:B------:R-:W-:Y:S02]  /*1040*/  ISETP.NE.AND P1, PT, R51, RZ, PT ;  /* 0x000000ff3300720c */ /* 0x000fe40003f25270 */
[C---:B------:R-:W-:Y:S02]  /*1050*/  ISETP.NE.AND P3, PT, R62.reuse, RZ, PT ;  /* 0x000000ff3e00720c */ /* 0x040fe40003f65270 */
[----:B------:R-:W-:Y:S02]  /*1060*/  SEL R0, RZ, 0x2, P2 ;  /* 0x00000002ff007807 */ /* 0x000fe40001000000 */
[----:B------:R-:W-:Y:S02]  /*1070*/  ISETP.EQ.OR P1, PT, R62, RZ, !P1 ;  /* 0x000000ff3e00720c */ /* 0x000fe40004f22670 */
[----:B------:R-:W-:-:S02]  /*1080*/  SEL R0, R0, 0x2, P3 ;  /* 0x0000000200007807 */ /* 0x000fc40001800000 */
[----:B------:R-:W-:-:S05]  /*1090*/  SEL R5, RZ, 0x1, !P1 ;  /* 0x00000001ff057807 */ /* 0x000fca0004800000 */
[----:B------:R-:W-:Y:S02]  /*10a0*/  IMAD.IADD R0, R5, 0x1, R0 ;  /* 0x0000000105007824 */ /* 0x000fe400078e0200 */
.L_x_17:
[----:B------:R-:W-:Y:S05]  /*10b0*/  @!P0 BRA `(.L_x_18) ;  /* 0x0000000000c08947 */ /* 0x000fea0003800000 */
[----:B------:R-:W1:Y:S01]  /*10c0*/  LDC.64 R6, c[0x0][0xd18] ;  /* 0x00034600ff067b82 */ /* 0x000e620000000a00 */
[----:B------:R-:W-:-:S07]  /*10d0*/  ISETP.NE.AND P0, PT, R12, 0x1, PT ;  /* 0x000000010c00780c */ /* 0x000fce0003f05270 */
[----:B------:R-:W2:Y:S08]  /*10e0*/  LDC R11, c[0x0][0xd0c] ;  /* 0x00034300ff0b7b82 */ /* 0x000eb00000000800 */
[----:B------:R-:W4:Y:S08]  /*10f0*/  LDC R15, c[0x0][0x370] ;  /* 0x0000dc00ff0f7b82 */ /* 0x000f300000000800 */
[----:B------:R-:W3:Y:S01]  /*1100*/  LDC R13, c[0x0][0x374] ;  /* 0x0000dd00ff0d7b82 */ /* 0x000ee20000000800 */
[----:B-1----:R-:W-:-:S07]  /*1110*/  ISETP.NE.AND P1, PT, R6, 0x1, PT ;  /* 0x000000010600780c */ /* 0x002fce0003f25270 */
[----:B------:R-:W4:Y:S01]  /*1120*/  LDC.64 R8, c[0x0][0xd10] ;  /* 0x00034400ff087b82 */ /* 0x000f220000000a00 */
[----:B--2---:R-:W-:-:S07]  /*1130*/  ISETP.NE.AND P2, PT, R11, 0x1, PT ;  /* 0x000000010b00780c */ /* 0x004fce0003f45270 */
[----:B------:R-:W1:Y:S08]  /*1140*/  LDC R10, c[0x0][0xd20] ;  /* 0x00034800ff0a7b82 */ /* 0x000e700000000800 */
[----:B------:R-:W2:Y:S01]  /*1150*/  LDC.64 R4, c[0x0][0xd28] ;  /* 0x00034a00ff047b82 */ /* 0x000ea20000000a00 */
[----:B---3--:R-:W-:-:S04]  /*1160*/  IMAD.HI.U32 R17, R13, R7, RZ ;  /* 0x000000070d117227 */ /* 0x008fc800078e00ff */
[----:B------:R-:W-:-:S04]  /*1170*/  IMAD.HI.U32 R7, R20, R7, RZ ;  /* 0x0000000714077227 */ /* 0x000fc800078e00ff */
[----:B----4-:R-:W-:-:S04]  /*1180*/  IMAD.HI.U32 R14, R15, R8, RZ ;  /* 0x000000080f0e7227 */ /* 0x010fc800078e00ff */
[----:B------:R-:W-:Y:S01]  /*1190*/  IMAD.HI.U32 R8, R8, UR11, RZ ;  /* 0x0000000b08087c27 */ /* 0x000fe2000f8e00ff */
[-C--:B------:R-:W-:Y:S02]  /*11a0*/  @P2 SHF.R.U32.HI R15, RZ, R9.reuse, R14 ;  /* 0x00000009ff0f2219 */ /* 0x080fe4000001160e */
[-C--:B-1----:R-:W-:Y:S02]  /*11b0*/  @P1 SHF.R.U32.HI R13, RZ, R10.reuse, R17 ;  /* 0x0000000aff0d1219 */ /* 0x082fe40000011611 */
[----:B------:R-:W-:Y:S01]  /*11c0*/  SHF.R.U32.HI R8, RZ, R9, R8 ;  /* 0x00000009ff087219 */ /* 0x000fe20000011608 */
[----:B------:R-:W-:Y:S01]  /*11d0*/  IMAD.U32 R9, RZ, RZ, UR11 ;  /* 0x0000000bff097e24 */ /* 0x000fe2000f8e00ff */
[----:B------:R-:W-:Y:S01]  /*11e0*/  SHF.R.U32.HI R7, RZ, R10, R7 ;  /* 0x0000000aff077219 */ /* 0x000fe20000011607 */
[----:B--2---:R-:W-:-:S03]  /*11f0*/  IMAD.HI.U32 R14, R13, R4, RZ ;  /* 0x000000040d0e7227 */ /* 0x004fc600078e00ff */
[----:B------:R-:W-:Y:S02]  /*1200*/  SEL R7, R20, R7, !P1 ;  /* 0x0000000714077207 */ /* 0x000fe40004800000 */
[----:B------:R-:W-:Y:S01]  /*1210*/  SEL R9, R9, R8, !P2 ;  /* 0x0000000809097207 */ /* 0x000fe20005000000 */
[----:B------:R-:W-:Y:S01]  /*1220*/  IMAD.HI.U32 R16, R15, R4, RZ ;  /* 0x000000040f107227 */ /* 0x000fe200078e00ff */
[----:B------:R-:W-:-:S04]  /*1230*/  @P0 SHF.R.U32.HI R13, RZ, R5, R14 ;  /* 0x00000005ff0d0219 */ /* 0x000fc8000001160e */
[----:B------:R-:W-:Y:S01]  /*1240*/  @P0 SHF.R.U32.HI R15, RZ, R5, R16 ;  /* 0x00000005ff0f0219 */ /* 0x000fe20000011610 */
[----:B------:R-:W-:-:S04]  /*1250*/  IMAD R13, R13, R12, RZ ;  /* 0x0000000c0d0d7224 */ /* 0x000fc800078e02ff */
[----:B------:R-:W-:Y:S01]  /*1260*/  IMAD R8, R15, R12, RZ ;  /* 0x0000000c0f087224 */ /* 0x000fe200078e02ff */
[----:B------:R-:W-:-:S04]  /*1270*/  ISETP.GE.AND P1, PT, R7, R13, PT ;  /* 0x0000000d0700720c */ /* 0x000fc80003f26270 */
[----:B------:R-:W-:Y:S01]  /*1280*/  ISETP.GE.OR P1, PT, R9, R8, P1 ;  /* 0x000000080900720c */ /* 0x000fe20000f26670 */
[----:B------:R-:W-:-:S05]  /*1290*/  IMAD.HI.U32 R8, R7, R4, RZ ;  /* 0x0000000407087227 */ /* 0x000fca00078e00ff */
[----:B------:R-:W-:-:S04]  /*12a0*/  SHF.R.U32.HI R8, RZ, R5, R8 ;  /* 0x00000005ff087219 */ /* 0x000fc80000011608 */
[----:B------:R-:W-:-:S03]  /*12b0*/  SEL R8, R7, R8, !P0 ;  /* 0x0000000807087207 */ /* 0x000fc60004000000 */
[----:B------:R-:W-:-:S04]  /*12c0*/  @!P1 IMAD.HI.U32 R10, R9, R4, RZ ;  /* 0x00000004090a9227 */ /* 0x000fc800078e00ff */
[----:B------:R-:W-:Y:S01]  /*12d0*/  IMAD.MOV R4, RZ, RZ, -R8 ;  /* 0x000000ffff047224 */ /* 0x000fe200078e0a08 */
[----:B------:R-:W-:-:S03]  /*12e0*/  @!P1 SHF.R.U32.HI R10, RZ, R5, R10 ;  /* 0x00000005ff0a9219 */ /* 0x000fc6000001160a */
[----:B------:R-:W-:Y:S01]  /*12f0*/  IMAD R4, R12, R4, R7 ;  /* 0x000000040c047224 */ /* 0x000fe200078e0207 */
[----:B------:R-:W-:-:S04]  /*1300*/  @!P1 SEL R5, R9, R10, !P0 ;  /* 0x0000000a09059207 */ /* 0x000fc80004000000 */
[----:B------:R-:W-:Y:S01]  /*1310*/  @!P1 IADD3 R8, PT, PT, R8, -R5, RZ ;  /* 0x8000000508089210 */ /* 0x000fe20007ffe0ff */
[----:B------:R-:W-:Y:S01]  /*1320*/  @!P1 IMAD R15, R4, R15, R5 ;  /* 0x0000000f040f9224 */ /* 0x000fe200078e0205 */
[----:B------:R-:W-:Y:S01]  /*1330*/  IADD3 R5, PT, PT, -R7, RZ, RZ ;  /* 0x000000ff07057210 */ /* 0x000fe20007ffe1ff */
[--C-:B------:R-:W-:Y:S02]  /*1340*/  IMAD.MOV R4, RZ, RZ, -R9.reuse ;  /* 0x000000ffff047224 */ /* 0x100fe400078e0a09 */
[----:B------:R-:W-:Y:S01]  /*1350*/  @!P1 IMAD R7, R8, R12, R9 ;  /* 0x0000000c08079224 */ /* 0x000fe200078e0209 */
[----:B------:R-:W-:Y:S01]  /*1360*/  @!P1 MOV R9, R15 ;  /* 0x0000000f00099202 */ /* 0x000fe20000000f00 */
[----:B------:R-:W-:Y:S02]  /*1370*/  IMAD R4, R11, R4, UR11 ;  /* 0x0000000b0b047e24 */ /* 0x000fe4000f8e0204 */
[----:B------:R-:W-:Y:S02]  /*1380*/  IMAD R5, R6, R5, R20 ;  /* 0x0000000506057224 */ /* 0x000fe400078e0214 */
[----:B------:R-:W-:-:S02]  /*1390*/  IMAD R4, R9, R11, R4 ;  /* 0x0000000b09047224 */ /* 0x000fc400078e0204 */
[----:B------:R-:W-:-:S03]  /*13a0*/  IMAD R20, R7, R6, R5 ;  /* 0x0000000607147224 */ /* 0x000fc600078e0205 */
[----:B------:R-:W-:-:S15]  /*13b0*/  R2UR UR11, R4 ;  /* 0x00000000040b72ca */ /* 0x000fde00000e0000 */
.L_x_18:
[----:B------:R-:W-:Y:S05]  /*13c0*/  BRA.U UP3, `(.L_x_19) ;  /* 0x0000000103487547 */ /* 0x000fea000b800000 */
[----:B------:R-:W1:Y:S08]  /*13d0*/  LDC.64 R6, c[0x0][0xd10] ;  /* 0x00034400ff067b82 */ /* 0x000e700000000a00 */
[----:B------:R-:W2:Y:S08]  /*13e0*/  LDC.64 R4, c[0x0][0xd18] ;  /* 0x00034600ff047b82 */ /* 0x000eb00000000a00 */
[----:B------:R-:W4:Y:S08]  /*13f0*/  LDC R8, c[0x0][0xd20] ;  /* 0x00034800ff087b82 */ /* 0x000f300000000800 */
[----:B------:R-:W3:Y:S01]  /*1400*/  LDC R9, c[0x0][0xd0c] ;  /* 0x00034300ff097b82 */ /* 0x000ee20000000800 */
[----:B-1----:R-:W-:-:S05]  /*1410*/  IMAD.HI.U32 R6, R6, UR11, RZ ;  /* 0x0000000b06067c27 */ /* 0x002fca000f8e00ff */
[----:B------:R-:W-:Y:S01]  /*1420*/  SHF.R.U32.HI R6, RZ, R7, R6 ;  /* 0x00000007ff067219 */ /* 0x000fe20000011606 */
[----:B--2---:R-:W-:Y:S01]  /*1430*/  IMAD.HI.U32 R5, R20, R5, RZ ;  /* 0x0000000514057227 */ /* 0x004fe200078e00ff */
[----:B------:R-:W-:-:S04]  /*1440*/  ISETP.NE.AND P0, PT, R4, 0x1, PT ;  /* 0x000000010400780c */ /* 0x000fc80003f05270 */
[----:B----4-:R-:W-:Y:S01]  /*1450*/  SHF.R.U32.HI R7, RZ, R8, R5 ;  /* 0x00000008ff077219 */ /* 0x010fe20000011605 */
[----:B------:R-:W-:Y:S01]  /*1460*/  IMAD.U32 R5, RZ, RZ, UR11 ;  /* 0x0000000bff057e24 */ /* 0x000fe2000f8e00ff */
[----:B---3--:R-:W-:-:S04]  /*1470*/  ISETP.NE.AND P1, PT, R9, 0x1, PT ;  /* 0x000000010900780c */ /* 0x008fc80003f25270 */
[----:B------:R-:W-:Y:S02]  /*1480*/  SEL R5, R5, R6, !P1 ;  /* 0x0000000605057207 */ /* 0x000fe40004800000 */
[----:B------:R-:W-:-:S05]  /*1490*/  SEL R6, R20, R7, !P0 ;  /* 0x0000000714067207 */ /* 0x000fca0004000000 */
[----:B------:R-:W-:Y:S02]  /*14a0*/  IMAD.IADD R8, R6, 0x1, -R5 ;  /* 0x0000000106087824 */ /* 0x000fe400078e0a05 */
[----:B------:R-:W-:Y:S02]  /*14b0*/  IMAD.IADD R5, R5, 0x1, -R6 ;  /* 0x0000000105057824 */ /* 0x000fe400078e0a06 */
[----:B------:R-:W-:Y:S02]  /*14c0*/  IMAD R8, R8, R9, UR11 ;  /* 0x0000000b08087e24 */ /* 0x000fe4000f8e0209 */
[----:B------:R-:W-:-:S03]  /*14d0*/  IMAD R20, R5, R4, R20 ;  /* 0x0000000405147224 */ /* 0x000fc600078e0214 */
[----:B------:R-:W-:-:S15]  /*14e0*/  R2UR UR11, R8 ;  /* 0x00000000080b72ca */ /* 0x000fde00000e0000 */
.L_x_19:
[----:B------:R-:W-:Y:S05]  /*14f0*/  BRA.U !UP1, `(.L_x_20) ;  /* 0x00000001090c7547 */ /* 0x000fea000b800000 */
[----:B------:R-:W-:Y:S01]  /*1500*/  UCGABAR_WAIT ;  /* 0x0000000000007dc7 */ /* 0x000fe20008000000 */
[----:B------:R-:W-:Y:S01]  /*1510*/  CCTL.IVALL ;  /* 0x00000000ff00798f */ /* 0x000fe20002000000 */
[----:B------:R-:W-:Y:S05]  /*1520*/  BRA `(.L_x_21) ;  /* 0x0000000000047947 */ /* 0x000fea0003800000 */
.L_x_20:
[----:B------:R-:W-:Y:S06]  /*1530*/  BAR.SYNC.DEFER_BLOCKING 0x0 ;  /* 0x0000000000007b1d */ /* 0x000fec0000010000 */
.L_x_21:
[----:B------:R-:W1:Y:S01]  /*1540*/  LDCU UR5, c[0x0][0x38c] ;  /* 0x00007180ff0577ac */ /* 0x000e620008000800 */
[----:B------:R-:W2:Y:S01]  /*1550*/  S2UR UR37, SR_CgaCtaId ;  /* 0x00000000002579c3 */ /* 0x000ea20000008800 */
[----:B-1----:R-:W-:-:S04]  /*1560*/  UIADD3 UR5, UPT, UPT, UR5, 0x7f, URZ ;  /* 0x0000007f05057890 */ /* 0x002fc8000fffe0ff */
[----:B------:R-:W-:-:S04]  /*1570*/  USHF.R.S32.HI UR4, URZ, 0x1f, UR5 ;  /* 0x0000001fff047899 */ /* 0x000fc80008011405 */
[----:B------:R-:W-:-:S04]  /*1580*/  ULEA.HI UR4, UR4, UR5, URZ, 0x7 ;  /* 0x0000000504047291 */ /* 0x000fc8000f8f38ff */
[----:B------:R-:W-:Y:S01]  /*1590*/  USHF.R.S32.HI UR23, URZ, 0x7, UR4 ;  /* 0x00000007ff177899 */ /* 0x000fe20008011404 */
[----:B--2---:R-:W-:Y:S11]  /*15a0*/  BRA.U UP2, `(.L_x_22) ;  /* 0x0000000d02d87547 */ /* 0x004ff6000b800000 */
[----:B------:R-:W1:Y:S01]  /*15b0*/  LDC R3, c[0x0][0x370] ;  /* 0x0000dc00ff037b82 */ /* 0x000e620000000800 */
[----:B------:R-:W-:Y:S01]  /*15c0*/  PLOP3.LUT P1, PT, PT, PT, UP5, 0x80, 0x8 ;  /* 0x000000000008781c */ /* 0x000fe20003f2f058 */
[----:B------:R-:W-:Y:S01]  /*15d0*/  UISETP.LT.AND UP0, UPT, UR23, 0x1, UPT ;  /* 0x000000011700788c */ /* 0x000fe2000bf01270 */
[----:B------:R-:W-:Y:S01]  /*15e0*/  IMAD.MOV.U32 R16, RZ, RZ, 0x1 ;  /* 0x00000001ff107424 */ /* 0x000fe200078e00ff */
[----:B------:R-:W-:Y:S01]  /*15f0*/  USHF.L.U32 UR10, UR37, 0x7, URZ ;  /* 0x00000007250a7899 */ /* 0x000fe200080006ff */
[----:B------:R-:W-:Y:S01]  /*1600*/  PLOP3.LUT P1, PT, P1, PT, PT, 0x8, 0x80 ;  /* 0x000000000080781c */ /* 0x000fe20000f2e170 */
[----:B------:R-:W-:Y:S01]  /*1610*/  USHF.L.U32 UR22, UR37, 0xa, URZ ;  /* 0x0000000a25167899 */ /* 0x000fe200080006ff */
[----:B------:R-:W-:Y:S01]  /*1620*/  CS2R R14, SRZ ;  /* 0x00000000000e7805 */ /* 0x000fe2000001ff00 */
[----:B------:R-:W2:Y:S01]  /*1630*/  S2UR UR5, SR_CgaCtaId ;  /* 0x00000000000579c3 */ /* 0x000ea20000008800 */
[----:B------:R-:W-:Y:S01]  /*1640*/  USHF.L.U32 UR21, UR37, 0x6, URZ ;  /* 0x0000000625157899 */ /* 0x000fe200080006ff */
[----:B------:R-:W-:Y:S01]  /*1650*/  IMAD.MOV.U32 R13, RZ, RZ, RZ ;  /* 0x000000ffff0d7224 */ /* 0x000fe200078e00ff */
[----:B------:R-:W-:Y:S01]  /*1660*/  USHF.L.U32 UR15, UR37, 0xc, URZ ;  /* 0x0000000c250f7899 */ /* 0x000fe200080006ff */
[----:B------:R-:W-:Y:S01]  /*1670*/  IMAD.MOV.U32 R12, RZ, RZ, 0x1 ;  /* 0x00000001ff0c7424 */ /* 0x000fe200078e00ff */
[----:B------:R-:W4:Y:S03]  /*1680*/  LDCU.64 UR44, c[0x0][0x348] ;  /* 0x00006900ff2c77ac */ /* 0x000f260008000a00 */
[----:B------:R-:W1:Y:S01]  /*1690*/  LDC R0, c[0x0][0x374] ;  /* 0x0000dd00ff007b82 */ /* 0x000e620000000800 */
[----:B------:R-:W-:-:S02]  /*16a0*/  USEL UR23, UR23, 0x1, !UP0 ;  /* 0x0000000117177887 */ /* 0x000fc4000c000000 */
[----:B------:R-:W-:Y:S02]  /*16b0*/  ULOP3.LUT UR22, UR22, 0x400, URZ, 0xc0, !UPT ;  /* 0x0000040016167892 */ /* 0x000fe4000f8ec0ff */
[----:B------:R-:W-:Y:S02]  /*16c0*/  ULOP3.LUT UR21, UR21, 0x40, URZ, 0xc0, !UPT ;  /* 0x0000004015157892 */ /* 0x000fe4000f8ec0ff */
[----:B------:R-:W-:Y:S02]  /*16d0*/  ULOP3.LUT UR15, UR15, 0x1000, URZ, 0xc0, !UPT ;  /* 0x000010000f0f7892 */ /* 0x000fe4000f8ec0ff */
[----:B------:R-:W-:Y:S01]  /*16e0*/  ULOP3.LUT UR10, UR10, 0x80, URZ, 0xc0, !UPT ;  /* 0x000000800a0a7892 */ /* 0x000fe2000f8ec0ff */
[----:B------:R-:W-:Y:S01]  /*16f0*/  UMOV UR14, URZ ;  /* 0x000000ff000e7c82 */ /* 0x000fe20008000000 */
[----:B------:R-:W-:-:S10]  /*1700*/  UMOV UR7, 0x400 ;  /* 0x0000040000077882 */ /* 0x000fd40000000000 */
.L_x_32:
[----:B------:R-:W-:-:S03]  /*1710*/  UISETP.NE.AND UP0, UPT, UR37, URZ, UPT ;  /* 0x000000ff2500728c */ /* 0x000fc6000bf05270 */
[----:B--2---:R-:W-:Y:S02]  /*1720*/  UMOV UR37, UR5 ;  /* 0x0000000500257c82 */ /* 0x004fe40008000000 */
[----:B------:R-:W-:-:S04]  /*1730*/  ULEA UR6, UR37, UR7, 0x18 ;  /* 0x0000000725067291 */ /* 0x000fc8000f8ec0ff */
[----:B------:R-:W-:Y:S08]  /*1740*/  BRA.U UP0, `(.L_x_23) ;  /* 0x0000000100347547 */ /* 0x000ff0000b800000 */
[----:B------:R-:W2:Y:S01]  /*1750*/  S2R R4, SR_CgaCtaId ;  /* 0x0000000000047919 */ /* 0x000ea20000008800 */
[----:B------:R-:W-:-:S04]  /*1760*/  MOV R5, 0x400 ;  /* 0x0000040000057802 */ /* 0x000fc80000000f00 */
[----:B--2---:R-:W-:Y:S02]  /*1770*/  LEA R4, R4, R5, 0x18 ;  /* 0x0000000504047211 */ /* 0x004fe400078ec0ff */
[----:B------:R-:W-:-:S03]  /*1780*/  SHF.L.U32 R5, R12, 0x1f, RZ ;  /* 0x0000001f0c057819 */ /* 0x000fc600000006ff */
[----:B------:R-:W-:-:S04]  /*1790*/  IMAD R4, R13, 0x8, R4 ;  /* 0x000000080d047824 */ /* 0x000fc800078e0204 */
[----:B------:R-:W2:Y:S02]  /*17a0*/  SYNCS.PHASECHK.TRANS64.TRYWAIT P0, [R4+URZ+0xf0], R5 ;  /* 0x0000f005040075a7 */ /* 0x000ea400080011ff */
[----:B--2---:R-:W-:Y:S05]  /*17b0*/  @!P0 BRA `(.L_x_24) ;  /* 0x0000006c00f08947 */ /* 0x004fea0003800000 */
.L_x_127:
[----:B------:R1:W-:Y:S01]  /*17c0*/  SYNCS.ARRIVE.TRANS64.A1T0 RZ, [R4+URZ+0xe0], RZ ;  /* 0x0000e0ff04ff79a7 */ /* 0x0003e200081000ff */
[----:B------:R-:W-:-:S05]  /*17d0*/  VIADD R13, R13, 0x1 ;  /* 0x000000010d0d7836 */ /* 0x000fca0000000000 */
[----:B------:R-:W-:-:S04]  /*17e0*/  ISETP.NE.AND P0, PT, R13, 0x2, PT ;  /* 0x000000020d00780c */ /* 0x000fc80003f05270 */
[----:B--2---:R-:W-:Y:S02]  /*17f0*/  SEL R5, RZ, 0x1, P0 ;  /* 0x00000001ff057807 */ /* 0x004fe40000000000 */
[----:B------:R-:W-:Y:S02]  /*1800*/  SEL R13, R13, RZ, P0 ;  /* 0x000000ff0d0d7207 */ /* 0x000fe40000000000 */
[----:B------:R-:W-:-:S07]  /*1810*/  LOP3.LUT R12, R12, R5, RZ, 0x3c, !PT ;  /* 0x000000050c0c7212 */ /* 0x000fce00078e3cff */
.L_x_23:
[----:B------:R-:W-:Y:S01]  /*1820*/  ULEA UR4, UR14, UR6, 0x3 ;  /* 0x000000060e047291 */ /* 0x000fe2000f8e18ff */
[----:B-1----:R-:W-:-:S08]  /*1830*/  SHF.L.U32 R4, R16, 0x1f, RZ ;  /* 0x0000001f10047819 */ /* 0x002fd000000006ff */
[----:B------:R1:W2:Y:S02]  /*1840*/  SYNCS.PHASECHK.TRANS64.TRYWAIT P0, [UR4+0x28], R4 ;  /* 0x00002804ff0075a7 */ /* 0x0002a40008001104 */
[----:B------:R-:W3:Y:S02]  /*1850*/  LDCU UR4, c[0x0][0x38c] ;  /* 0x00007180ff0477ac */ /* 0x000ee40008000800 */
[----:B---3--:R-:W-:-:S09]  /*1860*/  UISETP.GE.AND UP0, UPT, UR4, 0x1, UPT ;  /* 0x000000010400788c */ /* 0x008fd2000bf06270 */
[----:B-1----:R-:W-:Y:S05]  /*1870*/  BRA.U !UP0, `(.L_x_25) ;  /* 0x0000000108dc7547 */ /* 0x002fea000b800000 */
[----:B------:R-:W-:Y:S01]  /*1880*/  R2UR UR27, R20 ;  /* 0x00000000141b72ca */ /* 0x000fe200000e0000 */
[----:B----4-:R-:W-:Y:S01]  /*1890*/  UIADD3 UR42, UP2, UPT, UR44, 0x80, URZ ;  /* 0x000000802c2a7890 */ /* 0x010fe2000ff5e0ff */
[----:B------:R-:W-:Y:S01]  /*18a0*/  @!P4 MOV R5, 0x8800 ;  /* 0x000088000005c802 */ /* 0x000fe20000000f00 */
[----:B------:R-:W-:Y:S02]  /*18b0*/  UIADD3 UR40, UP1, UPT, UR44, 0x280, URZ ;  /* 0x000002802c287890 */ /* 0x000fe4000ff3e0ff */
[----:B------:R-:W-:Y:S02]  /*18c0*/  UIADD3 UR38, UP0, UPT, UR44, 0x180, URZ ;  /* 0x000001802c267890 */ /* 0x000fe4000ff1e0ff */
[----:B------:R-:W-:Y:S02]  /*18d0*/  ULEA UR35, UR11, UR21, 0x7 ;  /* 0x000000150b237291 */ /* 0x000fe4000f8e38ff */
[----:B------:R-:W-:Y:S02]  /*18e0*/  UIADD3.X UR43, UPT, UPT, URZ, UR45, URZ, UP2, !UPT ;  /* 0x0000002dff2b7290 */ /* 0x000fe400097fe4ff */
[----:B------:R-:W-:-:S02]  /*18f0*/  UIADD3.X UR41, UPT, UPT, URZ, UR45, URZ, UP1, !UPT ;  /* 0x0000002dff297290 */ /* 0x000fc40008ffe4ff */
[----:B------:R-:W-:Y:S02]  /*1900*/  UIADD3.X UR39, UPT, UPT, URZ, UR45, URZ, UP0, !UPT ;  /* 0x0000002dff277290 */ /* 0x000fe400087fe4ff */
[----:B------:R-:W-:Y:S01]  /*1910*/  USHF.L.U32 UR27, UR27, 0x6, URZ ;  /* 0x000000061b1b7899 */ /* 0x000fe200080006ff */
[----:B------:R-:W-:Y:S01]  /*1920*/  UMOV UR29, UR14 ;  /* 0x0000000e001d7c82 */ /* 0x000fe20008000000 */
[----:B------:R-:W-:-:S10]  /*1930*/  UMOV UR12, URZ ;  /* 0x000000ff000c7c82 */ /* 0x000fd40008000000 */
.L_x_28:
[----:B------:R-:W-:Y:S01]  /*1940*/  ULEA UR33, UR29, UR6, 0x3 ;  /* 0x000000061d217291 */ /* 0x000fe2000f8e18ff */
[----:B-12---:R-:W-:Y:S11]  /*1950*/  @P0 BRA `(.L_x_26) ;  /* 0x00000000000c0947 */ /* 0x006ff60003800000 */
[----:B------:R-:W-:-:S04]  /*1960*/  SHF.L.U32 R7, R16, 0x1f, RZ ;  /* 0x0000001f10077819 */ /* 0x000fc800000006ff */
[----:B------:R-:W1:Y:S02]  /*1970*/  SYNCS.PHASECHK.TRANS64.TRYWAIT P0, [UR33+0x28], R7 ;  /* 0x00002807ff0075a7 */ /* 0x000e640008001121 */
[----:B-1----:R-:W-:Y:S05]  /*1980*/  @!P0 BRA `(.L_x_27) ;  /* 0x0000006c00908947 */ /* 0x002fea0003800000 */
.L_x_26:
[----:B------:R-:W-:Y:S01]  /*1990*/  UIADD3 UR14, UPT, UPT, UR29, 0x1, URZ ;  /* 0x000000011d0e7890 */ /* 0x000fe2000fffe0ff */
[----:B------:R3:W-:Y:S01]  /*19a0*/  @!P4 SYNCS.ARRIVE.TRANS64 RZ, [UR33], R5 ;  /* 0x00000005ffffc9a7 */ /* 0x0007e20008000021 */
[----:B------:R-:W-:Y:S02]  /*19b0*/  USHF.L.U32 UR16, UR29, 0xe, URZ ;  /* 0x0000000e1d107899 */ /* 0x000fe400080006ff */
[----:B------:R-:W-:Y:S02]  /*19c0*/  UISETP.NE.AND UP0, UPT, UR14, 0x5, UPT ;  /* 0x000000050e00788c */ /* 0x000fe4000bf05270 */
[----:B------:R-:W-:Y:S02]  /*19d0*/  ULEA UR32, UR15, UR16, 0x1 ;  /* 0x000000100f207291 */ /* 0x000fe4000f8e08ff */
[----:B------:R-:W-:Y:S02]  /*19e0*/  USEL UR8, URZ, 0x1, UP0 ;  /* 0x00000001ff087887 */ /* 0x000fe40008000000 */
[----:B------:R-:W-:-:S02]  /*19f0*/  USEL UR14, UR14, URZ, UP0 ;  /* 0x000000ff0e0e7287 */ /* 0x000fc40008000000 */
[----:B------:R-:W-:Y:S02]  /*1a00*/  UIADD3 UR16, UPT, UPT, UR6, UR16, URZ ;  /* 0x0000001006107290 */ /* 0x000fe4000fffe0ff */
[----:B------:R-:W-:Y:S01]  /*1a10*/  ULEA UR4, UR14, UR6, 0x3 ;  /* 0x000000060e047291 */ /* 0x000fe2000f8e18ff */
[----:B------:R-:W-:Y:S01]  /*1a20*/  LOP3.LUT R16, R16, UR8, RZ, 0x3c, !PT ;  /* 0x0000000810107c12 */ /* 0x000fe2000f8e3cff */
[----:B------:R-:W-:Y:S02]  /*1a30*/  USHF.L.U32 UR26, UR12, 0x7, URZ ;  /* 0x000000070c1a7899 */ /* 0x000fe400080006ff */
[----:B------:R-:W-:Y:S01]  /*1a40*/  ULEA UR8, UR29, UR22, 0xb ;  /* 0x000000161d087291 */ /* 0x000fe2000f8e58ff */
[----:B-1----:R-:W-:Y:S01]  /*1a50*/  SHF.L.U32 R4, R16, 0x1f, RZ ;  /* 0x0000001f10047819 */ /* 0x002fe200000006ff */
[----:B------:R-:W-:Y:S02]  /*1a60*/  USHF.L.U32 UR34, UR12, 0x6, URZ ;  /* 0x000000060c227899 */ /* 0x000fe400080006ff */
[----:B------:R-:W-:Y:S01]  /*1a70*/  UIADD3 UR32, UPT, UPT, UR6, 0x8400, UR32 ;  /* 0x0000840006207890 */ /* 0x000fe2000fffe020 */
[----:B------:R3:W1:Y:S01]  /*1a80*/  SYNCS.PHASECHK.TRANS64.TRYWAIT P0, [UR4+0x28], R4 ;  /* 0x00002804ff0075a7 */ /* 0x0006620008001104 */
[----:B------:R-:W-:-:S02]  /*1a90*/  UIADD3 UR24, UPT, UPT, UR16, 0x1c400, URZ ;  /* 0x0001c40010187890 */ /* 0x000fc4000fffe0ff */
[----:B------:R-:W-:Y:S02]  /*1aa0*/  UIADD3 UR18, UPT, UPT, UR26, 0x40, URZ ;  /* 0x000000401a127890 */ /* 0x000fe4000fffe0ff */
[----:B------:R-:W-:Y:S02]  /*1ab0*/  UIADD3 UR16, UPT, UPT, UR16, 0x1e400, URZ ;  /* 0x0001e40010107890 */ /* 0x000fe4000fffe0ff */
[----:B------:R-:W-:Y:S01]  /*1ac0*/  UIADD3 UR8, UPT, UPT, UR6, 0x30400, UR8 ;  /* 0x0003040006087890 */ /* 0x000fe2000fffe008 */
[----:B------:R-:W-:Y:S01]  /*1ad0*/  UMOV UR4, 0x30000 ;  /* 0x0003000000047882 */ /* 0x000fe20000000000 */
[----:B------:R-:W-:Y:S01]  /*1ae0*/  UMOV UR30, 0x0 ;  /* 0x00000000001e7882 */ /* 0x000fe20000000000 */
[----:B------:R-:W-:Y:S01]  /*1af0*/  UMOV UR31, 0x10000000 ;  /* 0x10000000001f7882 */ /* 0x000fe20000000000 */
[----:B------:R-:W-:Y:S01]  /*1b00*/  UMOV UR25, UR33 ;  /* 0x0000002100197c82 */ /* 0x000fe20008000000 */
[----:B------:R-:W-:Y:S01]  /*1b10*/  UMOV UR28, UR36 ;  /* 0x00000024001c7c82 */ /* 0x000fe20008000000 */
[----:B------:R-:W-:Y:S01]  /*1b20*/  UMOV UR17, UR33 ;  /* 0x0000002100117c82 */ /* 0x000fe20008000000 */
[----:B------:R-:W-:Y:S01]  /*1b30*/  UMOV UR19, UR27 ;  /* 0x0000001b00137c82 */ /* 0x000fe20008000000 */
[----:B------:R-:W-:Y:S01]  /*1b40*/  UMOV UR20, UR36 ;  /* 0x0000002400147c82 */ /* 0x000fe20008000000 */
[----:B------:R-:W-:Y:S01]  /*1b50*/  UTMALDG.3D.MULTICAST [UR32], [UR42], UR4, desc[UR30] ;  /* 0x00001e202a0073b4 */ /* 0x000fe20008011804 */
[----:B------:R-:W-:Y:S01]  /*1b60*/  UMOV UR13, UR36 ;  /* 0x00000024000d7c82 */ /* 0x000fe20008000000 */
[----:B------:R-:W-:Y:S01]  /*1b70*/  UMOV UR9, UR33 ;  /* 0x0000002100097c82 */ /* 0x000fe20008000000 */
[----:B------:R-:W-:Y:S01]  /*1b80*/  UMOV UR29, UR14 ;  /* 0x0000000e001d7c82 */ /* 0x000fe20008000000 */
[----:B------:R-:W-:Y:S01]  /*1b90*/  UTMALDG.3D [UR24], [UR40], desc[UR30] ;  /* 0x00001e18280075b4 */ /* 0x000fe20008011000 */
[----:B------:R-:W-:Y:S01]  /*1ba0*/  UTMALDG.3D [UR16], [UR40], desc[UR30] ;  /* 0x00001e10280075b4 */ /* 0x000fe20008011000 */
[----:B------:R2:W-:Y:S02]  /*1bb0*/  UTMALDG.4D.MULTICAST [UR8], [UR38], UR4, desc[UR30] ;  /* 0x00001e08260073b4 */ /* 0x0005e40008019804 */
[----:B--2---:R-:W-:-:S04]  /*1bc0*/  UIADD3 UR12, UPT, UPT, UR12, 0x1, URZ ;  /* 0x000000010c0c7890 */ /* 0x004fc8000fffe0ff */
[----:B------:R-:W-:-:S09]  /*1bd0*/  UISETP.NE.AND UP0, UPT, UR12, UR23, UPT ;  /* 0x000000170c00728c */ /* 0x000fd2000bf05270 */
[----:B---3--:R-:W-:Y:S05]  /*1be0*/  BRA.U UP0, `(.L_x_28) ;  /* 0xfffffffd00547547 */ /* 0x008fea000b83ffff */
.L_x_25:
[----:B------:R-:W-:Y:S01]  /*1bf0*/  LEA R8, R15, UR6, 0x3 ;  /* 0x000000060f087c11 */ /* 0x000fe2000f8e18ff */
[----:B------:R-:W-:Y:S01]  /*1c00*/  @!P1 SYNCS.ARRIVE.TRANS64.A1T0 RZ, [UR6+0x98], RZ ;  /* 0x000098ffffff99a7 */ /* 0x000fe20008100006 */
[----:B------:R-:W-:Y:S01]  /*1c10*/  SHF.L.U32 R5, R14, 0x1f, RZ ;  /* 0x0000001f0e057819 */ /* 0x000fe200000006ff */
[----:B------:R-:W-:-:S03]  /*1c20*/  NOP ;  /* 0x0000000000007918 */ /* 0x000fc60000000000 */
[----:B-12---:R-:W1:Y:S01]  /*1c30*/  SYNCS.PHASECHK.TRANS64.TRYWAIT P0, [R8+URZ+0xa0], R5 ;  /* 0x0000a005080075a7 */ /* 0x006e6200080011ff */
[----:B------:R-:W-:Y:S01]  /*1c40*/  LEA R4, R15, UR6, 0x4 ;  /* 0x000000060f047c11 */ /* 0x000fe2000f8e20ff */
[----:B-1----:R-:W-:Y:S06]  /*1c50*/  @!P0 BRA `(.L_x_29) ;  /* 0x0000006800f48947 */ /* 0x002fec0003800000 */
.L_x_129:
[----:B-1----:R-:W1:Y:S01]  /*1c60*/  LDS.128 R4, [R4+0x110] ;  /* 0x0001100004047984 */ /* 0x002e620000000c00 */
[----:B------:R-:W-:Y:S01]  /*1c70*/  ISETP.GE.AND P0, PT, R2, 0x1, PT ;  /* 0x000000010200780c */ /* 0x000fe20003f06270 */
[----:B------:R-:W-:Y:S01]  /*1c80*/  VIADD R8, R8, 0xb0 ;  /* 0x000000b008087836 */ /* 0x000fe20000000000 */
[----:B------:R-:W-:Y:S01]  /*1c90*/  @!PT LDS RZ, [RZ] ;  /* 0x00000000fffff984 */ /* 0x000fe20000000800 */
[----:B------:R-:W-:Y:S01]  /*1ca0*/  @!PT LDS RZ, [RZ] ;  /* 0x00000000fffff984 */ /* 0x000fe20000000800 */
[----:B------:R-:W-:Y:S01]  /*1cb0*/  @!PT LDS RZ, [RZ] ;  /* 0x00000000fffff984 */ /* 0x000fe20000000800 */
[----:B------:R-:W-:Y:S01]  /*1cc0*/  @!PT LDS RZ, [RZ] ;  /* 0x00000000fffff984 */ /* 0x000fe20000000800 */
[----:B------:R2:W-:Y:S06]  /*1cd0*/  MEMBAR.ALL.CTA ;  /* 0x0000000000007992 */ /* 0x0005ec0000008000 */
[----:B--2---:R-:W2:Y:S01]  /*1ce0*/  FENCE.VIEW.ASYNC.S ;  /* 0x00000000000073c6 */ /* 0x004ea20000000000 */
[----:B------:R-:W-:-:S04]  /*1cf0*/  PRMT R8, RZ, 0x654, R8 ;  /* 0x00000654ff087816 */ /* 0x000fc80000000008 */
[----:B--2---:R2:W-:Y:S01]  /*1d00*/  SYNCS.ARRIVE.TRANS64.RED.A1T0 RZ, [R8+URZ], RZ ;  /* 0x000000ff08ff79a7 */ /* 0x0045e200081004ff */
[----:B-1----:R-:W-:-:S13]  /*1d10*/  LOP3.LUT P2, RZ, R6, 0x1, RZ, 0xc0, !PT ;  /* 0x0000000106ff7812 */ /* 0x002fda000784c0ff */
[----:B------:R-:W-:Y:S01]  /*1d20*/  @P2 SHF.R.U32.HI R9, RZ, 0x10, R5 ;  /* 0x00000010ff092819 */ /* 0x000fe20000011605 */
[----:B------:R-:W-:Y:S01]  /*1d30*/  VOTEU.ANY UP0, P2 ;  /* 0x0000000000ff7886 */ /* 0x000fe20001000100 */
[----:B------:R-:W-:Y:S02]  /*1d40*/  @P2 MOV R11, R4 ;  /* 0x00000004000b2202 */ /* 0x000fe40000000f00 */
[----:B------:R-:W-:Y:S02]  /*1d50*/  @P2 R2UR.BROADCAST UR4, R9 ;  /* 0x00000000090422ca */ /* 0x000fe400008e0000 */
[----:B------:R-:W-:-:S11]  /*1d60*/  @P2 LOP3.LUT R10, R5, 0xffff, RZ, 0xc0, !PT ;  /* 0x0000ffff050a2812 */ /* 0x000fd600078ec0ff */
[----:B------:R-:W-:Y:S01]  /*1d70*/  @UP0 UMOV UR36, UR4 ;  /* 0x0000000400240c82 */ /* 0x000fe20008000000 */
[----:B--2---:R-:W-:Y:S05]  /*1d80*/  @!P0 BRA `(.L_x_30) ;  /* 0x0000000000b88947 */ /* 0x004fea0003800000 */
[----:B------:R-:W1:Y:S01]  /*1d90*/  LDC.64 R6, c[0x0][0xd18] ;  /* 0x00034600ff067b82 */ /* 0x000e620000000a00 */
[----:B------:R-:W-:-:S07]  /*1da0*/  ISETP.NE.AND P3, PT, R2, 0x1, PT ;  /* 0x000000010200780c */ /* 0x000fce0003f65270 */
[----:B------:R-:W2:Y:S08]  /*1db0*/  LDC.64 R8, c[0x0][0xd10] ;  /* 0x00034400ff087b82 */ /* 0x000eb00000000a00 */
[----:B------:R-:W3:Y:S08]  /*1dc0*/  LDC R17, c[0x0][0xd20] ;  /* 0x00034800ff117b82 */ /* 0x000ef00000000800 */
[----:B------:R-:W4:Y:S01]  /*1dd0*/  LDC R18, c[0x0][0xd0c] ;  /* 0x00034300ff127b82 */ /* 0x000f220000000800 */
[----:B-1----:R-:W-:Y:S01]  /*1de0*/  IMAD.HI.U32 R22, R0, R7, RZ ;  /* 0x0000000700167227 */ /* 0x002fe200078e00ff */
[----:B------:R-:W-:-:S06]  /*1df0*/  ISETP.NE.AND P0, PT, R6, 0x1, PT ;  /* 0x000000010600780c */ /* 0x000fcc0003f05270 */
[----:B------:R-:W1:Y:S01]  /*1e00*/  LDC.64 R4, c[0x0][0xd28] ;  /* 0x00034a00ff047b82 */ /* 0x000e620000000a00 */
[----:B--2---:R-:W-:-:S04]  /*1e10*/  IMAD.HI.U32 R20, R3, R8, RZ ;  /* 0x0000000803147227 */ /* 0x004fc800078e00ff */
[----:B------:R-:W-:Y:S01]  /*1e20*/  IMAD.HI.U32 R24, R11, R8, RZ ;  /* 0x000000080b187227 */ /* 0x000fe200078e00ff */
[----:B------:R-:W-:Y:S02]  /*1e30*/  SHF.R.U32.HI R20, RZ, R9, R20 ;  /* 0x00000009ff147219 */ /* 0x000fe40000011614 */
[----:B---3--:R-:W-:Y:S01]  /*1e40*/  SHF.R.U32.HI R19, RZ, R17, R22 ;  /* 0x00000011ff137219 */ /* 0x008fe20000011616 */
[----:B------:R-:W-:Y:S01]  /*1e50*/  IMAD.HI.U32 R22, R10, R7, RZ ;  /* 0x000000070a167227 */ /* 0x000fe200078e00ff */
[----:B------:R-:W-:Y:S02]  /*1e60*/  SHF.R.U32.HI R24, RZ, R9, R24 ;  /* 0x00000009ff187219 */ /* 0x000fe40000011618 */
[----:B------:R-:W-:Y:S02]  /*1e70*/  SEL R19, R0, R19, !P0 ;  /* 0x0000001300137207 */ /* 0x000fe40004000000 */
[----:B------:R-:W-:Y:S02]  /*1e80*/  SHF.R.U32.HI R17, RZ, R17, R22 ;  /* 0x00000011ff117219 */ /* 0x000fe40000011616 */
[----:B----4-:R-:W-:-:S02]  /*1e90*/  ISETP.NE.AND P1, PT, R18, 0x1, PT ;  /* 0x000000011200780c */ /* 0x010fc40003f25270 */
[----:B------:R-:W-:Y:S02]  /*1ea0*/  SEL R17, R10, R17, !P0 ;  /* 0x000000110a117207 */ /* 0x000fe40004000000 */
[----:B------:R-:W-:Y:S02]  /*1eb0*/  SEL R21, R3, R20, !P1 ;  /* 0x0000001403157207 */ /* 0x000fe40004800000 */
[----:B------:R-:W-:Y:S01]  /*1ec0*/  SEL R7, R11, R24, !P1 ;  /* 0x000000180b077207 */ /* 0x000fe20004800000 */
[----:B-1----:R-:W-:Y:S01]  /*1ed0*/  IMAD.HI.U32 R20, R19, R4, RZ ;  /* 0x0000000413147227 */ /* 0x002fe200078e00ff */
[----:B------:R-:W-:-:S03]  /*1ee0*/  IADD3 R9, PT, PT, -R17, RZ, RZ ;  /* 0x000000ff11097210 */ /* 0x000fc60007ffe1ff */
[----:B------:R-:W-:Y:S01]  /*1ef0*/  IMAD.HI.U32 R8, R21, R4, RZ ;  /* 0x0000000415087227 */ /* 0x000fe200078e00ff */
[----:B------:R-:W-:-:S03]  /*1f00*/  @P3 SHF.R.U32.HI R19, RZ, R5, R20 ;  /* 0x00000005ff133219 */ /* 0x000fc60000011614 */
[----:B------:R-:W-:Y:S01]  /*1f10*/  IMAD R9, R6, R9, R10 ;  /* 0x0000000906097224 */ /* 0x000fe200078e020a */
        /* <DEDUP_REMOVED lines=12> */
[----:B------:R-:W-:-:S05]  /*1fe0*/  @!P0 SEL R5, R7, R20, !P3 ;  /* 0x0000001407058207 */ /* 0x000fca0005800000 */
[--C-:B------:R-:W-:Y:S02]  /*1ff0*/  @!P0 IMAD.IADD R8, R8, 0x1, -R5.reuse ;  /* 0x0000000108088824 */ /* 0x100fe400078e0a05 */
[----:B------:R-:W-:Y:S01]  /*2000*/  @!P0 IMAD R5, R4, R21, R5 ;  /* 0x0000001504058224 */ /* 0x000fe200078e0205 */
[----:B------:R-:W-:Y:S01]  /*2010*/  IADD3 R4, PT, PT, -R7, RZ, RZ ;  /* 0x000000ff07047210 */ /* 0x000fe20007ffe1ff */
[----:B------:R-:W-:Y:S02]  /*2020*/  @!P0 IMAD R17, R2, R8, R7 ;  /* 0x0000000802118224 */ /* 0x000fe400078e0207 */
[----:B------:R-:W-:Y:S02]  /*2030*/  @!P0 IMAD.MOV.U32 R7, RZ, RZ, R5 ;  /* 0x000000ffff078224 */ /* 0x000fe400078e0005 */
[----:B------:R-:W-:Y:S02]  /*2040*/  IMAD R4, R18, R4, R11 ;  /* 0x0000000412047224 */ /* 0x000fe400078e020b */
[----:B------:R-:W-:-:S02]  /*2050*/  IMAD R10, R17, R6, R9 ;  /* 0x00000006110a7224 */ /* 0x000fc400078e0209 */
[----:B------:R-:W-:Y:S02]  /*2060*/  IMAD R11, R7, R18, R4 ;  /* 0x00000012070b7224 */ /* 0x000fe400078e0204 */
.L_x_30:
[----:B------:R-:W1:Y:S02]  /*2070*/  LDCU UR4, c[0x0][0xd30] ;  /* 0x0001a600ff0477ac */ /* 0x000e640008000800 */
[----:B-1----:R-:W-:-:S09]  /*2080*/  UISETP.NE.AND UP0, UPT, UR4, 0x1, UPT ;  /* 0x000000010400788c */ /* 0x002fd2000bf05270 */
[----:B------:R-:W-:Y:S05]  /*2090*/  BRA.U UP0, `(.L_x_31) ;  /* 0x0000000100407547 */ /* 0x000fea000b800000 */
[----:B------:R-:W1:Y:S08]  /*20a0*/  LDC.64 R6, c[0x0][0xd10] ;  /* 0x00034400ff067b82 */ /* 0x000e700000000a00 */
[----:B------:R-:W2:Y:S08]  /*20b0*/  LDC.64 R4, c[0x0][0xd18] ;  /* 0x00034600ff047b82 */ /* 0x000eb00000000a00 */
[----:B------:R-:W3:Y:S08]  /*20c0*/  LDC R8, c[0x0][0xd20] ;  /* 0x00034800ff087b82 */ /* 0x000ef00000000800 */
[----:B------:R-:W4:Y:S01]  /*20d0*/  LDC R18, c[0x0][0xd0c] ;  /* 0x00034300ff127b82 */ /* 0x000f220000000800 */
[----:B-1----:R-:W-:-:S05]  /*20e0*/  IMAD.HI.U32 R6, R11, R6, RZ ;  /* 0x000000060b067227 */ /* 0x002fca00078e00ff */
[----:B------:R-:W-:Y:S01]  /*20f0*/  SHF.R.U32.HI R6, RZ, R7, R6 ;  /* 0x00000007ff067219 */ /* 0x000fe20000011606 */
[----:B--2---:R-:W-:Y:S01]  /*2100*/  IMAD.HI.U32 R5, R10, R5, RZ ;  /* 0x000000050a057227 */ /* 0x004fe200078e00ff */
[----:B------:R-:W-:-:S04]  /*2110*/  ISETP.NE.AND P0, PT, R4, 0x1, PT ;  /* 0x000000010400780c */ /* 0x000fc80003f05270 */
[----:B---3--:R-:W-:-:S04]  /*2120*/  SHF.R.U32.HI R5, RZ, R8, R5 ;  /* 0x00000008ff057219 */ /* 0x008fc80000011605 */
[----:B------:R-:W-:Y:S02]  /*2130*/  SEL R5, R10, R5, !P0 ;  /* 0x000000050a057207 */ /* 0x000fe40004000000 */
[----:B----4-:R-:W-:-:S04]  /*2140*/  ISETP.NE.AND P1, PT, R18, 0x1, PT ;  /* 0x000000011200780c */ /* 0x010fc80003f25270 */
[----:B------:R-:W-:-:S05]  /*2150*/  SEL R6, R11, R6, !P1 ;  /* 0x000000060b067207 */ /* 0x000fca0004800000 */
[----:B------:R-:W-:Y:S02]  /*2160*/  IMAD.IADD R7, R5, 0x1, -R6 ;  /* 0x0000000105077824 */ /* 0x000fe400078e0a06 */
[----:B------:R-:W-:Y:S02]  /*2170*/  IMAD.IADD R5, R6, 0x1, -R5 ;  /* 0x0000000106057824 */ /* 0x000fe400078e0a05 */
[----:B------:R-:W-:Y:S02]  /*2180*/  IMAD R11, R7, R18, R11 ;  /* 0x00000012070b7224 */ /* 0x000fe400078e020b */
[----:B------:R-:W-:-:S07]  /*2190*/  IMAD R10, R5, R4, R10 ;  /* 0x00000004050a7224 */ /* 0x000fce00078e020a */
.L_x_31:
[----:B------:R-:W-:Y:S01]  /*21a0*/  VIADD R15, R15, 0x1 ;  /* 0x000000010f0f7836 */ /* 0x000fe20000000000 */
[----:B------:R-:W-:Y:S01]  /*21b0*/  PLOP3.LUT P1, PT, PT, PT, PT, 0x80, 0x8 ;  /* 0x000000000008781c */ /* 0x000fe20003f2f070 */
[----:B------:R-:W-:Y:S02]  /*21c0*/  IMAD.IADD R4, R11, 0x1, R62 ;  /* 0x000000010b047824 */ /* 0x000fe400078e023e */
[----:B------:R-:W-:Y:S01]  /*21d0*/  IMAD.IADD R20, R10, 0x1, R51 ;  /* 0x000000010a147824 */ /* 0x000fe200078e0233 */
[C---:B------:R-:W-:Y:S02]  /*21e0*/  ISETP.NE.AND P0, PT, R15.reuse, 0x2, PT ;  /* 0x000000020f00780c */ /* 0x040fe40003f05270 */
[----:B------:R-:W-:Y:S02]  /*21f0*/  R2UR UR11, R4 ;  /* 0x00000000040b72ca */ /* 0x000fe400000e0000 */
[----:B------:R-:W-:Y:S02]  /*2200*/  SEL R5, RZ, 0x1, P0 ;  /* 0x00000001ff057807 */ /* 0x000fe40000000000 */
[----:B------:R-:W-:-:S02]  /*2210*/  SEL R15, R15, RZ, P0 ;  /* 0x000000ff0f0f7207 */ /* 0x000fc40000000000 */
[----:B------:R-:W-:Y:S01]  /*2220*/  LOP3.LUT R14, R14, R5, RZ, 0x3c, !PT ;  /* 0x000000050e0e7212 */ /* 0x000fe200078e3cff */
[----:B------:R-:W-:Y:S08]  /*2230*/  @P2 BRA `(.L_x_32) ;  /* 0xfffffff400342947 */ /* 0x000ff0000383ffff */
[----:B------:R-:W-:Y:S01]  /*2240*/  UIADD3 UR6, UPT, UPT, UR6, 0x28, URZ ;  /* 0x0000002806067890 */ /* 0x000fe2000fffe0ff */
[----:B------:R-:W-:-:S03]  /*2250*/  SHF.L.U32 R3, R16, 0x1f, RZ ;  /* 0x0000001f10037819 */ /* 0x000fc600000006ff */
[----:B------:R-:W-:-:S09]  /*2260*/  ULEA UR4, UR14, UR6, 0x3 ;  /* 0x000000060e047291 */ /* 0x000fd2000f8e18ff */
[----:B------:R-:W1:Y:S02]  /*2270*/  SYNCS.PHASECHK.TRANS64.TRYWAIT P0, [UR4], R3 ;  /* 0x00000003ff0075a7 */ /* 0x000e640008001104 */
[----:B-1----:R-:W-:Y:S05]  /*2280*/  @!P0 BRA `(.L_x_33) ;  /* 0x00000064007c8947 */ /* 0x002fea0003800000 */
.L_x_131:
[----:B------:R-:W-:-:S04]  /*2290*/  UIADD3 UR5, UPT, UPT, UR14, 0x1, URZ ;  /* 0x000000010e057890 */ /* 0x000fc8000fffe0ff */
[----:B------:R-:W-:-:S04]  /*22a0*/  UISETP.NE.AND UP0, UPT, UR5, 0x5, UPT ;  /* 0x000000050500788c */ /* 0x000fc8000bf05270 */
[----:B------:R-:W-:Y:S02]  /*22b0*/  USEL UR7, URZ, 0x1, UP0 ;  /* 0x00000001ff077887 */ /* 0x000fe40008000000 */
[----:B------:R-:W-:-:S04]  /*22c0*/  USEL UR5, UR5, URZ, UP0 ;  /* 0x000000ff05057287 */ /* 0x000fc80008000000 */
[----:B------:R-:W-:Y:S01]  /*22d0*/  ULEA UR4, UR5, UR6, 0x3 ;  /* 0x0000000605047291 */ /* 0x000fe2000f8e18ff */
[----:B------:R-:W-:-:S04]  /*22e0*/  LOP3.LUT R2, R16, UR7, RZ, 0x3c, !PT ;  /* 0x0000000710027c12 */ /* 0x000fc8000f8e3cff */
[----:B-1----:R-:W-:-:S04]  /*22f0*/  SHF.L.U32 R3, R2, 0x1f, RZ ;  /* 0x0000001f02037819 */ /* 0x002fc800000006ff */
[----:B------:R-:W1:Y:S02]  /*2300*/  SYNCS.PHASECHK.TRANS64.TRYWAIT P0, [UR4], R3 ;  /* 0x00000003ff0075a7 */ /* 0x000e640008001104 */
[----:B-1----:R-:W-:Y:S05]  /*2310*/  @!P0 BRA `(.L_x_34) ;  /* 0x0000006400708947 */ /* 0x002fea0003800000 */
.L_x_133:
        /* <DEDUP_REMOVED lines=9> */
.L_x_135:
        /* <DEDUP_REMOVED lines=9> */
.L_x_137:
[----:B------:R-:W-:-:S04]  /*2440*/  UIADD3 UR5, UPT, UPT, UR5, 0x1, URZ ;  /* 0x0000000105057890 */ /* 0x000fc8000fffe0ff */
[----:B------:R-:W-:-:S04]  /*2450*/  UISETP.NE.AND UP0, UPT, UR5, 0x5, UPT ;  /* 0x000000050500788c */ /* 0x000fc8000bf05270 */
[----:B------:R-:W-:Y:S02]  /*2460*/  USEL UR4, URZ, 0x1, UP0 ;  /* 0x00000001ff047887 */ /* 0x000fe40008000000 */
[----:B------:R-:W-:-:S04]  /*2470*/  USEL UR5, UR5, URZ, UP0 ;  /* 0x000000ff05057287 */ /* 0x000fc80008000000 */
[----:B------:R-:W-:Y:S01]  /*2480*/  ULEA UR5, UR5, UR6, 0x3 ;  /* 0x0000000605057291 */ /* 0x000fe2000f8e18ff */
[----:B-1----:R-:W-:-:S04]  /*2490*/  LOP3.LUT R3, R2, UR4, RZ, 0x3c, !PT ;  /* 0x0000000402037c12 */ /* 0x002fc8000f8e3cff */
[----:B------:R-:W-:Y:S01]  /*24a0*/  SHF.L.U32 R3, R3, 0x1f, RZ ;  /* 0x0000001f03037819 */ /* 0x000fe200000006ff */
[----:B------:R-:W-:-:S07]  /*24b0*/  IMAD.U32 R0, RZ, RZ, UR5 ;  /* 0x00000005ff007e24 */ /* 0x000fce000f8e00ff */
.L_x_37:
[----:B-1----:R1:W2:Y:S02]  /*24c0*/  SYNCS.PHASECHK.TRANS64.TRYWAIT P0, [R0+URZ], R3 ;  /* 0x00000003000075a7 */ /* 0x0022a400080011ff */
[----:B--2---:R-:W-:Y:S05]  /*24d0*/  @!P0 NANOSLEEP.SYNCS 0x989680 ;  /* 0x009896800000895d */ /* 0x004fea0003900000 */
[----:B------:R-:W2:Y:S02]  /*24e0*/  @!P0 SYNCS.PHASECHK.TRANS64 P0, [R0+URZ], R3 ;  /* 0x00000003000085a7 */ /* 0x000ea400080010ff */
[----:B--2-4-:R-:W-:Y:S05]  /*24f0*/  @P0 EXIT ;  /* 0x000000000000094d */ /* 0x014fea0003800000 */
[----:B------:R-:W-:Y:S05]  /*2500*/  BRA `(.L_x_37) ;  /* 0xfffffffc00ec7947 */ /* 0x000fea000383ffff */
.L_x_22:
[----:B------:R-:W-:-:S04]  /*2510*/  UISETP.NE.AND UP1, UPT, UR37, URZ, UPT ;  /* 0x000000ff2500728c */ /* 0x000fc8000bf25270 */
[----:B------:R-:W-:-:S09]  /*2520*/  UISETP.NE.OR UP1, UPT, UR8, 0x1, UP1 ;  /* 0x000000010800788c */ /* 0x000fd20008f25670 */
[----:B------:R-:W-:Y:S05]  /*2530*/  BRA.U UP1, `(.L_x_38) ;  /* 0x0000000501487547 */ /* 0x000fea000b800000 */
[----:B------:R-:W-:Y:S01]  /*2540*/  ISETP.GE.U32.AND P2, PT, R3, 0x2, PT ;  /* 0x000000020300780c */ /* 0x000fe20003f46070 */
[----:B------:R-:W-:Y:S01]  /*2550*/  IMAD.MOV.U32 R12, RZ, RZ, 0x1 ;  /* 0x00000001ff0c7424 */ /* 0x000fe200078e00ff */
[----:B------:R-:W-:Y:S02]  /*2560*/  CS2R R10, SRZ ;  /* 0x00000000000a7805 */ /* 0x000fe4000001ff00 */
[----:B------:R-:W-:Y:S01]  /*2570*/  CS2R R8, SRZ ;  /* 0x0000000000087805 */ /* 0x000fe2000001ff00 */
[----:B------:R-:W-:Y:S01]  /*2580*/  UMOV UR4, 0x400 ;  /* 0x0000040000047882 */ /* 0x000fe20000000000 */
[----:B------:R-:W-:Y:S01]  /*2590*/  UMOV UR6, URZ ;  /* 0x000000ff00067c82 */ /* 0x000fe20008000000 */
[----:B------:R-:W-:-:S12]  /*25a0*/  ULEA UR37, UR37, UR4, 0x18 ;  /* 0x0000000425257291 */ /* 0x000fd8000f8ec0ff */
.L_x_42:
[----:B------:R-:W-:Y:S02]  /*25b0*/  LEA R0, R8, UR37, 0x3 ;  /* 0x0000002508007c11 */ /* 0x000fe4000f8e18ff */
[----:B------:R-:W-:-:S03]  /*25c0*/  SHF.L.U32 R5, R9, 0x1f, RZ ;  /* 0x0000001f09057819 */ /* 0x000fc600000006ff */
[----:B------:R-:W-:Y:S01]  /*25d0*/  VIADD R4, R0, 0xf0 ;  /* 0x000000f000047836 */ /* 0x000fe20000000000 */
[----:B------:R-:W1:Y:S02]  /*25e0*/  SYNCS.PHASECHK.TRANS64.TRYWAIT P0, [R0+URZ+0xe0], R5 ;  /* 0x0000e005000075a7 */ /* 0x000e6400080011ff */
[----:B-1----:R-:W-:Y:S05]  /*25f0*/  @!P0 BRA `(.L_x_39) ;  /* 0x0000006400008947 */ /* 0x002fea0003800000 */
.L_x_138:
[----:B------:R-:W-:Y:S01]  /*2600*/  ULEA UR5, UR6, UR37, 0x3 ;  /* 0x0000002506057291 */ /* 0x000fe2000f8e18ff */
[----:B------:R-:W-:Y:S01]  /*2610*/  PRMT R4, RZ, 0x654, R4 ;  /* 0x00000654ff047816 */ /* 0x000fe20000000004 */
[----:B-1----:R-:W-:Y:S01]  /*2620*/  @!P2 IMAD.MOV.U32 R5, RZ, RZ, 0x10 ;  /* 0x00000010ff05a424 */ /* 0x002fe200078e00ff */
[----:B------:R-:W-:Y:S01]  /*2630*/  SHF.L.U32 R7, R12, 0x1f, RZ ;  /* 0x0000001f0c077819 */ /* 0x000fe200000006ff */
[----:B------:R-:W-:Y:S01]  /*2640*/  UIADD3 UR4, UPT, UPT, UR5, 0xa0, URZ ;  /* 0x000000a005047890 */ /* 0x000fe2000fffe0ff */
[----:B------:R1:W-:Y:S05]  /*2650*/  SYNCS.ARRIVE.TRANS64.RED.A1T0 RZ, [R4+URZ], RZ ;  /* 0x000000ff04ff79a7 */ /* 0x0003ea00081004ff */
[----:B------:R-:W-:Y:S01]  /*2660*/  IMAD.U32 R0, RZ, RZ, UR4 ;  /* 0x00000004ff007e24 */ /* 0x000fe2000f8e00ff */
[----:B------:R-:W2:Y:S04]  /*2670*/  SYNCS.PHASECHK.TRANS64.TRYWAIT P0, [UR5+0xb0], R7 ;  /* 0x0000b007ff0075a7 */ /* 0x000ea80008001105 */
[----:B------:R-:W-:Y:S01]  /*2680*/  PRMT R13, R3, 0x654, R0 ;  /* 0x00000654030d7816 */ /* 0x000fe20000000000 */
[----:B-12---:R-:W-:Y:S06]  /*2690*/  @!P0 BRA `(.L_x_40) ;  /* 0x0000006000ec8947 */ /* 0x006fec0003800000 */
.L_x_140:
[----:B------:R-:W-:Y:S01]  /*26a0*/  ULEA UR4, UR6, UR37, 0x4 ;  /* 0x0000002506047291 */ /* 0x000fe2000f8e20ff */
[----:B---3--:R-:W-:Y:S01]  /*26b0*/  SEL R2, R13, R2, !P2 ;  /* 0x000000020d027207 */ /* 0x008fe20005000000 */
[----:B------:R-:W-:Y:S01]  /*26c0*/  UIADD3 UR5, UPT, UPT, UR5, 0xa0, URZ ;  /* 0x000000a005057890 */ /* 0x000fe2000fffe0ff */
[----:B-1----:R-:W-:Y:S01]  /*26d0*/  LEA R0, R11, UR37, 0x3 ;  /* 0x000000250b007c11 */ /* 0x002fe2000f8e18ff */
[----:B------:R-:W-:Y:S01]  /*26e0*/  UIADD3 UR4, UPT, UPT, UR4, 0x110, URZ ;  /* 0x0000011004047890 */ /* 0x000fe2000fffe0ff */
[----:B------:R1:W-:Y:S01]  /*26f0*/  @!P2 SYNCS.ARRIVE.TRANS64.RED RZ, [R2+URZ], R5 ;  /* 0x0000000502ffa9a7 */ /* 0x0003e200080004ff */
[----:B------:R-:W-:Y:S01]  /*2700*/  UIADD3 UR6, UPT, UPT, UR6, 0x1, URZ ;  /* 0x0000000106067890 */ /* 0x000fe2000fffe0ff */
[----:B------:R-:W-:-:S03]  /*2710*/  VIADD R8, R8, 0x1 ;  /* 0x0000000108087836 */ /* 0x000fc60000000000 */
[----:B------:R-:W-:Y:S02]  /*2720*/  UISETP.NE.AND UP0, UPT, UR6, 0x2, UPT ;  /* 0x000000020600788c */ /* 0x000fe4000bf05270 */
[----:B------:R-:W-:Y:S01]  /*2730*/  ISETP.NE.AND P0, PT, R8, 0x2, PT ;  /* 0x000000020800780c */ /* 0x000fe20003f05270 */
[----:B------:R-:W-:Y:S06]  /*2740*/  UGETNEXTWORKID.BROADCAST [UR4], [UR5] ;  /* 0x00000000040073ca */ /* 0x000fec0008000100 */
[----:B------:R-:W-:Y:S02]  /*2750*/  USEL UR4, URZ, 0x1, UP0 ;  /* 0x00000001ff047887 */ /* 0x000fe40008000000 */
[----:B------:R-:W-:-:S04]  /*2760*/  USEL UR6, UR6, URZ, UP0 ;  /* 0x000000ff06067287 */ /* 0x000fc80008000000 */
[----:B------:R-:W-:Y:S02]  /*2770*/  LOP3.LUT R12, R12, UR4, RZ, 0x3c, !PT ;  /* 0x000000040c0c7c12 */ /* 0x000fe4000f8e3cff */
[----:B-1----:R-:W-:-:S04]  /*2780*/  SHF.L.U32 R5, R10, 0x1f, RZ ;  /* 0x0000001f0a057819 */ /* 0x002fc800000006ff */
[----:B------:R-:W1:Y:S02]  /*2790*/  SYNCS.PHASECHK.TRANS64.TRYWAIT P1, [R0+URZ+0xa0], R5 ;  /* 0x0000a005000075a7 */ /* 0x000e6400080211ff */
[----:B-1----:R-:W-:Y:S05]  /*27a0*/  @!P1 BRA `(.L_x_41) ;  /* 0x0000006000c09947 */ /* 0x002fea0003800000 */
.L_x_141:
[C---:B------:R-:W-:Y:S01]  /*27b0*/  LEA R4, R11.reuse, UR37, 0x4 ;  /* 0x000000250b047c11 */ /* 0x040fe2000f8e20ff */
[----:B-1----:R-:W-:Y:S01]  /*27c0*/  VIADD R0, R0, 0xb0 ;  /* 0x000000b000007836 */ /* 0x002fe20000000000 */
[----:B------:R-:W-:Y:S01]  /*27d0*/  SEL R8, R8, RZ, P0 ;  /* 0x000000ff08087207 */ /* 0x000fe20000000000 */
[----:B------:R-:W-:-:S03]  /*27e0*/  VIADD R11, R11, 0x1 ;  /* 0x000000010b0b7836 */ /* 0x000fc60000000000 */
[----:B------:R-:W1:Y:S01]  /*27f0*/  LDS.128 R4, [R4+0x110] ;  /* 0x0001100004047984 */ /* 0x000e620000000c00 */
[----:B------:R-:W-:Y:S02]  /*2800*/  PRMT R0, RZ, 0x654, R0 ;  /* 0x00000654ff007816 */ /* 0x000fe40000000000 */
[C---:B------:R-:W-:Y:S01]  /*2810*/  ISETP.NE.AND P1, PT, R11.reuse, 0x2, PT ;  /* 0x000000020b00780c */ /* 0x040fe20003f25270 */
[----:B------:R-:W-:Y:S01]  /*2820*/  @!PT LDS RZ, [RZ] ;  /* 0x00000000fffff984 */ /* 0x000fe20000000800 */
[----:B------:R-:W-:Y:S01]  /*2830*/  @!PT LDS RZ, [RZ] ;  /* 0x00000000fffff984 */ /* 0x000fe20000000800 */
[----:B------:R-:W-:Y:S01]  /*2840*/  @!PT LDS RZ, [RZ] ;  /* 0x00000000fffff984 */ /* 0x000fe20000000800 */
[----:B------:R-:W-:Y:S01]  /*2850*/  @!PT LDS RZ, [RZ] ;  /* 0x00000000fffff984 */ /* 0x000fe20000000800 */
[----:B------:R2:W-:Y:S06]  /*2860*/  MEMBAR.ALL.CTA ;  /* 0x0000000000007992 */ /* 0x0005ec0000008000 */
[----:B--2---:R-:W2:Y:S01]  /*2870*/  FENCE.VIEW.ASYNC.S ;  /* 0x00000000000073c6 */ /* 0x004ea20000000000 */
[----:B------:R-:W-:Y:S01]  /*2880*/  SEL R11, R11, RZ, P1 ;  /* 0x000000ff0b0b7207 */ /* 0x000fe20000800000 */
[----:B--2---:R2:W-:Y:S01]  /*2890*/  SYNCS.ARRIVE.TRANS64.RED.A1T0 RZ, [R0+URZ], RZ ;  /* 0x000000ff00ff79a7 */ /* 0x0045e200081004ff */
[----:B-1----:R-:W-:-:S02]  /*28a0*/  LOP3.LUT P3, RZ, R6, 0x1, RZ, 0xc0, !PT ;  /* 0x0000000106ff7812 */ /* 0x002fc4000786c0ff */
[----:B------:R-:W-:-:S04]  /*28b0*/  SEL R5, RZ, 0x1, P1 ;  /* 0x00000001ff057807 */ /* 0x000fc80000800000 */
[----:B------:R-:W-:Y:S02]  /*28c0*/  LOP3.LUT R10, R10, R5, RZ, 0x3c, !PT ;  /* 0x000000050a0a7212 */ /* 0x000fe400078e3cff */
[----:B--2---:R-:W-:-:S04]  /*28d0*/  SEL R0, RZ, 0x1, P0 ;  /* 0x00000001ff007807 */ /* 0x004fc80000000000 */
[----:B------:R-:W-:Y:S01]  /*28e0*/  LOP3.LUT R9, R9, R0, RZ, 0x3c, !PT ;  /* 0x0000000009097212 */ /* 0x000fe200078e3cff */
[----:B------:R-:W-:Y:S06]  /*28f0*/  @P3 BRA `(.L_x_42) ;  /* 0xfffffffc002c3947 */ /* 0x000fec000383ffff */
[----:B------:R-:W-:Y:S01]  /*2900*/  ULEA UR5, UR6, UR37, 0x3 ;  /* 0x0000002506057291 */ /* 0x000fe2000f8e18ff */
[----:B------:R-:W-:-:S08]  /*2910*/  SHF.L.U32 R3, R12, 0x1f, RZ ;  /* 0x0000001f0c037819 */ /* 0x000fd000000006ff */
[----:B------:R-:W1:Y:S02]  /*2920*/  SYNCS.PHASECHK.TRANS64 P0, [UR5+0xb0], R3 ;  /* 0x0000b003ff0075a7 */ /* 0x000e640008001005 */
[----:B-1----:R-:W-:Y:S05]  /*2930*/  @P0 BRA `(.L_x_43) ;  /* 0x0000000000080947 */ /* 0x002fea0003800000 */
[----:B------:R-:W1:Y:S02]  /*2940*/  SYNCS.PHASECHK.TRANS64.TRYWAIT P0, [UR5+0xb0], R3 ;  /* 0x0000b003ff0075a7 */ /* 0x000e640008001105 */
[----:B-1----:R-:W-:Y:S05]  /*2950*/  @!P0 BRA `(.L_x_44) ;  /* 0x0000006000688947 */ /* 0x002fea0003800000 */
.L_x_43:
[----:B------:R-:W-:-:S04]  /*2960*/  UIADD3 UR4, UPT, UPT, UR6, 0x1, URZ ;  /* 0x0000000106047890 */ /* 0x000fc8000fffe0ff */
[----:B------:R-:W-:-:S04]  /*2970*/  UISETP.NE.AND UP0, UPT, UR4, 0x2, UPT ;  /* 0x000000020400788c */ /* 0x000fc8000bf05270 */
[----:B------:R-:W-:Y:S02]  /*2980*/  USEL UR7, URZ, 0x1, UP0 ;  /* 0x00000001ff077887 */ /* 0x000fe40008000000 */
[----:B------:R-:W-:-:S04]  /*2990*/  USEL UR4, UR4, URZ, UP0 ;  /* 0x000000ff04047287 */ /* 0x000fc80008000000 */
[----:B------:R-:W-:Y:S01]  /*29a0*/  ULEA UR4, UR4, UR37, 0x3 ;  /* 0x0000002504047291 */ /* 0x000fe2000f8e18ff */
[----:B-1----:R-:W-:-:S04]  /*29b0*/  LOP3.LUT R3, R12, UR7, RZ, 0x3c, !PT ;  /* 0x000000070c037c12 */ /* 0x002fc8000f8e3cff */
[----:B------:R-:W-:-:S04]  /*29c0*/  SHF.L.U32 R0, R3, 0x1f, RZ ;  /* 0x0000001f03007819 */ /* 0x000fc800000006ff */
[----:B------:R-:W1:Y:S02]  /*29d0*/  SYNCS.PHASECHK.TRANS64 P0, [UR4+0xb0], R0 ;  /* 0x0000b000ff0075a7 */ /* 0x000e640008001004 */
[----:B-1----:R-:W-:Y:S05]  /*29e0*/  @P0 EXIT ;  /* 0x000000000000094d */ /* 0x002fea0003800000 */
[----:B------:R-:W-:Y:S02]  /*29f0*/  SHF.L.U32 R3, R3, 0x1f, RZ ;  /* 0x0000001f03037819 */ /* 0x000fe400000006ff */
[----:B------:R-:W-:-:S07]  /*2a00*/  MOV R0, UR4 ;  /* 0x0000000400007c02 */ /* 0x000fce0008000f00 */
.L_x_45:
[----:B-1----:R1:W2:Y:S02]  /*2a10*/  SYNCS.PHASECHK.TRANS64.TRYWAIT P0, [R0+URZ+0xb0], R3 ;  /* 0x0000b003000075a7 */ /* 0x0022a400080011ff */
[----:B--2---:R-:W-:Y:S05]  /*2a20*/  @!P0 NANOSLEEP.SYNCS 0x989680 ;  /* 0x009896800000895d */ /* 0x004fea0003900000 */
[----:B------:R-:W2:Y:S02]  /*2a30*/  @!P0 SYNCS.PHASECHK.TRANS64 P0, [R0+URZ+0xb0], R3 ;  /* 0x0000b003000085a7 */ /* 0x000ea400080010ff */
[----:B--2---:R-:W-:Y:S05]  /*2a40*/  @P0 EXIT ;  /* 0x000000000000094d */ /* 0x004fea0003800000 */
[----:B------:R-:W-:Y:S05]  /*2a50*/  BRA `(.L_x_45) ;  /* 0xfffffffc00ec7947 */ /* 0x000fea000383ffff */
.L_x_38:
[----:B------:R-:W-:Y:S05]  /*2a60*/  BRA.U UP4, `(.L_x_46) ;  /* 0x0000000d04b87547 */ /* 0x000fea000b800000 */
[----:B------:R-:W-:Y:S01]  /*2a70*/  UMOV UR4, 0x40 ;  /* 0x0000004000047882 */ /* 0x000fe20000000000 */
[----:B------:R-:W-:Y:S01]  /*2a80*/  NOP ;  /* 0x0000000000007918 */ /* 0x000fe20000000000 */
[----:B------:R-:W-:Y:S01]  /*2a90*/  ULEA UR4, UR37, UR4, 0x18 ;  /* 0x0000000425047291 */ /* 0x000fe2000f8ec0ff */
[----:B------:R-:W-:Y:S02]  /*2aa0*/  UMOV UR5, 0x400 ;  /* 0x0000040000057882 */ /* 0x000fe40000000000 */
[----:B------:R-:W-:-:S06]  /*2ab0*/  ULEA UR37, UR37, UR5, 0x18 ;  /* 0x0000000525257291 */ /* 0x000fcc000f8ec0ff */
[----:B---3--:R-:W1:Y:S02]  /*2ac0*/  LDS.U8 R2, [UR4+0x1c] ;  /* 0x00001c04ff027984 */ /* 0x008e640008000000 */
[----:B-1----:R-:W-:-:S13]  /*2ad0*/  ISETP.NE.AND P0, PT, R2, RZ, PT ;  /* 0x000000ff0200720c */ /* 0x002fda0003f05270 */
[----:B------:R-:W-:Y:S05]  /*2ae0*/  @P0 BRA `(.L_x_47) ;  /* 0x0000000000580947 */ /* 0x000fea0003800000 */
[----:B------:R-:W-:-:S13]  /*2af0*/  ELECT P0, URZ, PT ;  /* 0x0000000000ff782f */ /* 0x000fda0003800000 */
[----:B------:R-:W-:Y:S05]  /*2b00*/  @!P0 BRA `(.L_x_48) ;  /* 0x0000000000608947 */ /* 0x000fea0003800000 */
[----:B------:R-:W-:Y:S01]  /*2b10*/  UMOV UR5, 0x10 ;  /* 0x0000001000057882 */ /* 0x000fe20000000000 */
[----:B------:R-:W-:Y:S01]  /*2b20*/  HFMA2 R2, -RZ, RZ, 0, 5.9604644775390625e-08 ;  /* 0x00000001ff027431 */ /* 0x000fe200000001ff */
[----:B------:R-:W-:-:S03]  /*2b30*/  MOV R3, 0xffff ;  /* 0x0000ffff00037802 */ /* 0x000fc60000000f00 */
[----:B------:R-:W-:Y:S04]  /*2b40*/  DEPBAR.LE SB1, 0x36 ;  /* 0x00009d800000791a */ /* 0x000fe80000000000 */
[----:B------:R-:W1:Y:S02]  /*2b50*/  UTCATOMSWS.FIND_AND_SET.ALIGN UP0, UR5, UR5 ;  /* 0x00000005000575e3 */ /* 0x000e640008000800 */
[----:B-1----:R-:W-:Y:S01]  /*2b60*/  MOV R4, UR5 ;  /* 0x0000000500047c02 */ /* 0x002fe20008000f00 */
[----:B------:R-:W-:Y:S06]  /*2b70*/  BRA.U UP0, `(.L_x_49) ;  /* 0x0000000100187547 */ /* 0x000fec000b800000 */
.L_x_50:
[----:B------:R-:W-:Y:S05]  /*2b80*/  NANOSLEEP 0x64 ;  /* 0x000000640000795d */ /* 0x000fea0003800000 */
[----:B------:R-:W-:-:S05]  /*2b90*/  UMOV UR5, 0x10 ;  /* 0x0000001000057882 */ /* 0x000fca0000000000 */
[----:B------:R-:W-:Y:S04]  /*2ba0*/  DEPBAR.LE SB1, 0x36 ;  /* 0x00009d800000791a */ /* 0x000fe80000000000 */
[----:B------:R-:W1:Y:S02]  /*2bb0*/  UTCATOMSWS.FIND_AND_SET.ALIGN UP0, UR5, UR5 ;  /* 0x00000005000575e3 */ /* 0x000e640008000800 */
[----:B-1----:R-:W-:Y:S01]  /*2bc0*/  MOV R4, UR5 ;  /* 0x0000000500047c02 */ /* 0x002fe20008000f00 */
[----:B------:R-:W-:Y:S05]  /*2bd0*/  BRA.U !UP0, `(.L_x_50) ;  /* 0xfffffffd08e87547 */ /* 0x000fea000b83ffff */
.L_x_49:
[-C--:B------:R-:W-:Y:S02]  /*2be0*/  SHF.L.U32 R3, R3, R4.reuse, RZ ;  /* 0x0000000403037219 */ /* 0x080fe400000006ff */
[----:B------:R-:W-:Y:S01]  /*2bf0*/  SHF.L.U32 R2, R2, R4, RZ ;  /* 0x0000000402027219 */ /* 0x000fe200000006ff */
[----:B------:R-:W-:Y:S02]  /*2c00*/  IMAD.SHL.U32 R4, R4, 0x20, RZ ;  /* 0x0000002004047824 */ /* 0x000fe400078e00ff */
[----:B------:R1:W-:Y:S04]  /*2c10*/  ATOMS.OR RZ, [UR4+0x14], R3 ;  /* 0x00001403ffff798c */ /* 0x0003e8000b000004 */
[----:B------:R1:W-:Y:S04]  /*2c20*/  ATOMS.OR RZ, [UR4+0x18], R2 ;  /* 0x00001802ffff798c */ /* 0x0003e8000b000004 */
[----:B------:R1:W-:Y:S01]  /*2c30*/  STS [UR37+0x130], R4 ;  /* 0x00013004ff007988 */ /* 0x0003e20008000825 */
[----:B------:R-:W-:Y:S05]  /*2c40*/  BRA `(.L_x_48) ;  /* 0x0000000000107947 */ /* 0x000fea0003800000 */
.L_x_47:
[----:B------:R-:W-:-:S05]  /*2c50*/  MOV R2, 0xffffffff ;  /* 0xffffffff00027802 */ /* 0x000fca0000000f00 */
[----:B------:R1:W-:Y:S02]  /*2c60*/  STS [UR37+0x130], R2 ;  /* 0x00013002ff007988 */ /* 0x0003e40008000825 */
[----:B-1----:R-:W-:Y:S02]  /*2c70*/  MOV R2, 0x2c90 ;  /* 0x00002c9000027802 */ /* 0x002fe40000000f00 */
[----:B-----5:R-:W-:Y:S05]  /*2c80*/  CALL.REL.NOINC `($__internal_1_$__cuda_sm10x_tcgen05_guardrail_trap_phase_invalid_during_alloc) ;  /* 0x0000006400847944 */ /* 0x020fea0003c00000 */
.L_x_48:
[----:B------:R-:W-:Y:S05]  /*2c90*/  WARPSYNC.ALL ;  /* 0x0000000000007948 */ /* 0x000fea0003800000 */
[----:B------:R-:W2:Y:S01]  /*2ca0*/  S2UR UR4, SR_CgaCtaId ;  /* 0x00000000000479c3 */ /* 0x000ea20000008800 */
[----:B------:R-:W-:Y:S01]  /*2cb0*/  UMOV UR5, 0x400 ;  /* 0x0000040000057882 */ /* 0x000fe20000000000 */
[----:B------:R-:W-:-:S06]  /*2cc0*/  NOP ;  /* 0x0000000000007918 */ /* 0x000fcc0000000000 */
[----:B------:R-:W-:Y:S06]  /*2cd0*/  BAR.ARV 0x6, 0xa0 ;  /* 0x0182800000007b1d */ /* 0x000fec0000002000 */
[----:B------:R-:W3:Y:S01]  /*2ce0*/  LDCU UR13, c[0x0][0x38c] ;  /* 0x00007180ff0d77ac */ /* 0x000ee20008000800 */
[----:B------:R-:W-:Y:S01]  /*2cf0*/  LOP3.LUT R0, R0, 0xffff, RZ, 0xc0, !PT ;  /* 0x0000ffff00007812 */ /* 0x000fe200078ec0ff */
[----:B------:R-:W-:Y:S01]  /*2d00*/  IMAD.MOV.U32 R11, RZ, RZ, 0x1 ;  /* 0x00000001ff0b7424 */ /* 0x000fe200078e00ff */
[----:B------:R-:W-:Y:S01]  /*2d10*/  CS2R R8, SRZ ;  /* 0x0000000000087805 */ /* 0x000fe2000001ff00 */
[----:B------:R-:W-:Y:S01]  /*2d20*/  UISETP.LT.AND UP0, UPT, UR23, 0x1, UPT ;  /* 0x000000011700788c */ /* 0x000fe2000bf01270 */
[----:B------:R-:W-:Y:S01]  /*2d30*/  R2UR UR8, R0 ;  /* 0x00000000000872ca */ /* 0x000fe200000e0000 */
[----:B------:R-:W-:Y:S01]  /*2d40*/  IMAD.MOV.U32 R10, RZ, RZ, RZ ;  /* 0x000000ffff0a7224 */ /* 0x000fe200078e00ff */
[----:B------:R-:W-:Y:S01]  /*2d50*/  UMOV UR18, URZ ;  /* 0x000000ff00127c82 */ /* 0x000fe20008000000 */
[----:B------:R-:W-:-:S02]  /*2d60*/  USEL UR9, UR23, 0x1, !UP0 ;  /* 0x0000000117097887 */ /* 0x000fc4000c000000 */
[----:B--2---:R-:W-:Y:S01]  /*2d70*/  ULEA UR4, UR4, UR5, 0x18 ;  /* 0x0000000504047291 */ /* 0x004fe2000f8ec0ff */
[----:B------:R-:W-:Y:S01]  /*2d80*/  UMOV UR17, URZ ;  /* 0x000000ff00117c82 */ /* 0x000fe20008000000 */
[----:B------:R-:W-:Y:S02]  /*2d90*/  UIADD3 UR9, UPT, UPT, -UR9, URZ, URZ ;  /* 0x000000ff09097290 */ /* 0x000fe4000fffe1ff */
[----:B------:R-:W-:Y:S02]  /*2da0*/  UIADD3 UR10, UPT, UPT, UR4, 0x8400, URZ ;  /* 0x00008400040a7890 */ /* 0x000fe4000fffe0ff */
[----:B------:R-:W-:-:S03]  /*2db0*/  UIADD3 UR11, UPT, UPT, UR4, 0x1c400, URZ ;  /* 0x0001c400040b7890 */ /* 0x000fc6000fffe0ff */
[----:B-1----:R-:W1:Y:S01]  /*2dc0*/  LDS R2, [UR4+0x130] ;  /* 0x00013004ff027984 */ /* 0x002e620008000800 */
[----:B------:R-:W-:Y:S02]  /*2dd0*/  UIADD3 UR12, UPT, UPT, UR4, 0x30400, URZ ;  /* 0x00030400040c7890 */ /* 0x000fe4000fffe0ff */
[----:B------:R-:W-:Y:S02]  /*2de0*/  USHF.R.U32.HI UR10, URZ, 0x4, UR10 ;  /* 0x00000004ff0a7899 */ /* 0x000fe4000801160a */
[----:B------:R-:W-:Y:S02]  /*2df0*/  USHF.R.U32.HI UR11, URZ, 0x4, UR11 ;  /* 0x00000004ff0b7899 */ /* 0x000fe4000801160b */
[----:B------:R-:W-:Y:S02]  /*2e00*/  USHF.R.U32.HI UR12, URZ, 0x4, UR12 ;  /* 0x00000004ff0c7899 */ /* 0x000fe4000801160c */
[----:B------:R-:W-:Y:S02]  /*2e10*/  ULOP3.LUT UR10, UR10, 0x3fff, URZ, 0xc0, !UPT ;  /* 0x00003fff0a0a7892 */ /* 0x000fe4000f8ec0ff */
[----:B------:R-:W-:-:S02]  /*2e20*/  ULOP3.LUT UR11, UR11, 0x3fff, URZ, 0xc0, !UPT ;  /* 0x00003fff0b0b7892 */ /* 0x000fc4000f8ec0ff */
[----:B------:R-:W-:Y:S02]  /*2e30*/  ULOP3.LUT UR12, UR12, 0x3fff, URZ, 0xc0, !UPT ;  /* 0x00003fff0c0c7892 */ /* 0x000fe4000f8ec0ff */
[----:B------:R-:W-:Y:S02]  /*2e40*/  ULOP3.LUT UR10, UR10, 0x10000, URZ, 0xfc, !UPT ;  /* 0x000100000a0a7892 */ /* 0x000fe4000f8efcff */
[----:B------:R-:W-:Y:S02]  /*2e50*/  ULOP3.LUT UR11, UR11, 0x10000, URZ, 0xfc, !UPT ;  /* 0x000100000b0b7892 */ /* 0x000fe4000f8efcff */
[----:B------:R-:W-:Y:S02]  /*2e60*/  ULOP3.LUT UR12, UR12, 0x10000, URZ, 0xfc, !UPT ;  /* 0x000100000c0c7892 */ /* 0x000fe4000f8efcff */
[----:B---3--:R-:W-:Y:S01]  /*2e70*/  UISETP.GE.AND UP0, UPT, UR13, 0x1, UPT ;  /* 0x000000010d00788c */ /* 0x008fe2000bf06270 */
[----:B-1----:R-:W-:Y:S01]  /*2e80*/  R2UR UR19, R2 ;  /* 0x00000000021372ca */ /* 0x002fe200000e0000 */
[----:B------:R-:W-:-:S05]  /*2e90*/  IMAD.MOV.U32 R2, RZ, RZ, 0x810 ;  /* 0x00000810ff027424 */ /* 0x000fca00078e00ff */
[C---:B------:R-:W-:Y:S02]  /*2ea0*/  R2UR UR7, R2.reuse ;  /* 0x00000000020772ca */ /* 0x040fe400000e0000 */
[C---:B------:R-:W-:Y:S02]  /*2eb0*/  R2UR UR6, R2.reuse ;  /* 0x00000000020672ca */ /* 0x040fe400000e0000 */
[----:B------:R-:W-:-:S03]  /*2ec0*/  R2UR UR5, R2 ;  /* 0x00000000020572ca */ /* 0x000fc600000e0000 */
[----:B------:R-:W-:Y:S02]  /*2ed0*/  ULOP3.LUT UR16, UR19, 0x1, URZ, 0xc0, !UPT ;  /* 0x0000000113107892 */ /* 0x000fe4000f8ec0ff */
[----:B------:R-:W-:Y:S02]  /*2ee0*/  UIADD3 UR26, UPT, UPT, UR19, 0x81, URZ ;  /* 0x00000081131a7890 */ /* 0x000fe4000fffe0ff */
[----:B------:R-:W-:Y:S02]  /*2ef0*/  UIADD3 UR20, UPT, UPT, UR19, 0x83, URZ ;  /* 0x0000008313147890 */ /* 0x000fe4000fffe0ff */
[----:B------:R-:W-:Y:S02]  /*2f00*/  ULOP3.LUT UR16, UR16, 0x14, URZ, 0xfc, !UPT ;  /* 0x0000001410107892 */ /* 0x000fe4000f8efcff */
[----:B------:R-:W-:Y:S02]  /*2f10*/  ULOP3.LUT UR15, UR26, 0x1, URZ, 0xc0, !UPT ;  /* 0x000000011a0f7892 */ /* 0x000fe4000f8ec0ff */
[----:B------:R-:W-:-:S02]  /*2f20*/  ULOP3.LUT UR14, UR20, 0x1, URZ, 0xc0, !UPT ;  /* 0x00000001140e7892 */ /* 0x000fc4000f8ec0ff */
[----:B------:R-:W-:Y:S02]  /*2f30*/  UPRMT UR29, UR16, 0x5410, UR7 ;  /* 0x00005410101d7896 */ /* 0x000fe40008000007 */
[----:B------:R-:W-:Y:S02]  /*2f40*/  UIADD3 UR28, UPT, UPT, UR19, 0x80, URZ ;  /* 0x00000080131c7890 */ /* 0x000fe4000fffe0ff */
[----:B------:R-:W-:Y:S02]  /*2f50*/  ULOP3.LUT UR24, UR19, 0xfffffffe, URZ, 0xc0, !UPT ;  /* 0xfffffffe13187892 */ /* 0x000fe4000f8ec0ff */
[----:B------:R-:W-:Y:S02]  /*2f60*/  ULOP3.LUT UR15, UR15, 0x14, URZ, 0xfc, !UPT ;  /* 0x000000140f0f7892 */ /* 0x000fe4000f8efcff */
[----:B------:R-:W-:Y:S02]  /*2f70*/  ULOP3.LUT UR14, UR14, 0x14, URZ, 0xfc, !UPT ;  /* 0x000000140e0e7892 */ /* 0x000fe4000f8efcff */
[----:B------:R-:W-:-:S02]  /*2f80*/  ULOP3.LUT UR28, UR28, 0xfffffffe, URZ, 0xc0, !UPT ;  /* 0xfffffffe1c1c7892 */ /* 0x000fc4000f8ec0ff */
[----:B------:R-:W-:Y:S02]  /*2f90*/  ULOP3.LUT UR26, UR26, 0xfffffffe, URZ, 0xc0, !UPT ;  /* 0xfffffffe1a1a7892 */ /* 0x000fe4000f8ec0ff */
[----:B------:R-:W-:Y:S02]  /*2fa0*/  UIADD3 UR24, UPT, UPT, UR24, 0x82, URZ ;  /* 0x0000008218187890 */ /* 0x000fe4000fffe0ff */
[----:B------:R-:W-:Y:S02]  /*2fb0*/  ULOP3.LUT UR20, UR20, 0xfffffffe, URZ, 0xc0, !UPT ;  /* 0xfffffffe14147892 */ /* 0x000fe4000f8ec0ff */
[----:B------:R-:W-:Y:S02]  /*2fc0*/  UPRMT UR27, UR15, 0x5410, UR6 ;  /* 0x000054100f1b7896 */ /* 0x000fe40008000006 */
[----:B------:R-:W-:Y:S01]  /*2fd0*/  UPRMT UR21, UR14, 0x5410, UR5 ;  /* 0x000054100e157896 */ /* 0x000fe20008000005 */
[----:B------:R-:W-:-:S11]  /*2fe0*/  UMOV UR25, UR29 ;  /* 0x0000001d00197c82 */ /* 0x000fd60008000000 */
.L_x_57:
[----:B------:R-:W-:Y:S02]  /*2ff0*/  LEA R0, R10, UR4, 0x3 ;  /* 0x000000040a007c11 */ /* 0x000fe4000f8e18ff */
[----:B------:R-:W-:Y:S02]  /*3000*/  SHF.L.U32 R5, R9, 0x1f, RZ ;  /* 0x0000001f09057819 */ /* 0x000fe400000006ff */
[----:B------:R-:W-:Y:S01]  /*3010*/  PLOP3.LUT P0, PT, PT, PT, UP0, 0x80, 0x8 ;  /* 0x000000000008781c */ /* 0x000fe20003f0f008 */
[----:B------:R-:W-:Y:S01]  /*3020*/  VIADD R3, R0, 0xb0 ;  /* 0x000000b000037836 */ /* 0x000fe20000000000 */
[----:B-1----:R-:W1:Y:S02]  /*3030*/  SYNCS.PHASECHK.TRANS64.TRYWAIT P1, [R0+URZ+0xa0], R5 ;  /* 0x0000a005000075a7 */ /* 0x002e6400080211ff */
[----:B-1-3--:R-:W-:Y:S09]  /*3040*/  @!P1 BRA `(.L_x_51) ;  /* 0x0000005800c49947 */ /* 0x00aff20003800000 */
.L_x_143:
[----:B------:R-:W-:Y:S01]  /*3050*/  LEA R4, R10, UR4, 0x4 ;  /* 0x000000040a047c11 */ /* 0x000fe2000f8e20ff */
[----:B------:R-:W-:Y:S01]  /*3060*/  @UP0 ULEA UR5, UR17, UR4, 0x3 ;  /* 0x0000000411050291 */ /* 0x000fe2000f8e18ff */
[----:B------:R-:W-:Y:S01]  /*3070*/  PLOP3.LUT P2, PT, PT, PT, PT, 0x80, 0x8 ;  /* 0x000000000008781c */ /* 0x000fe20003f4f070 */
[----:B------:R-:W-:Y:S01]  /*3080*/  ULEA UR6, UR18, UR4, 0x3 ;  /* 0x0000000412067291 */ /* 0x000fe2000f8e18ff */
[----:B------:R-:W-:Y:S01]  /*3090*/  PRMT R3, RZ, 0x654, R3 ;  /* 0x00000654ff037816 */ /* 0x000fe20000000003 */
[----:B------:R-:W-:Y:S01]  /*30a0*/  ULEA UR7, UR18, UR19, 0x6 ;  /* 0x0000001312077291 */ /* 0x000fe2000f8e30ff */
[----:B-1----:R-:W1:Y:S01]  /*30b0*/  LDS.128 R4, [R4+0x110] ;  /* 0x0001100004047984 */ /* 0x002e620000000c00 */
[----:B------:R-:W-:Y:S02]  /*30c0*/  @P0 SHF.L.U32 R2, R8, 0x1f, RZ ;  /* 0x0000001f08020819 */ /* 0x000fe400000006ff */
[----:B------:R-:W-:Y:S01]  /*30d0*/  SHF.L.U32 R0, R11, 0x1f, RZ ;  /* 0x0000001f0b007819 */ /* 0x000fe200000006ff */
[----:B------:R-:W-:Y:S01]  /*30e0*/  @!PT LDS RZ, [RZ] ;  /* 0x00000000fffff984 */ /* 0x000fe20000000800 */
[----:B------:R-:W-:Y:S01]  /*30f0*/  @!PT LDS RZ, [RZ] ;  /* 0x00000000fffff984 */ /* 0x000fe20000000800 */
[----:B------:R-:W-:Y:S01]  /*3100*/  @!PT LDS RZ, [RZ] ;  /* 0x00000000fffff984 */ /* 0x000fe20000000800 */
[----:B------:R-:W-:Y:S01]  /*3110*/  @!PT LDS RZ, [RZ] ;  /* 0x00000000fffff984 */ /* 0x000fe20000000800 */
[----:B------:R2:W-:Y:S06]  /*3120*/  MEMBAR.ALL.CTA ;  /* 0x0000000000007992 */ /* 0x0005ec0000008000 */
[----:B--2---:R-:W2:Y:S02]  /*3130*/  FENCE.VIEW.ASYNC.S ;  /* 0x00000000000073c6 */ /* 0x004ea40000000000 */
[----:B--2---:R2:W-:Y:S01]  /*3140*/  SYNCS.ARRIVE.TRANS64.RED.A1T0 RZ, [R3+URZ], RZ ;  /* 0x000000ff03ff79a7 */ /* 0x0045e200081004ff */
[----:B------:R2:W3:Y:S01]  /*3150*/  @P0 SYNCS.PHASECHK.TRANS64.TRYWAIT P2, [UR5], R2 ;  /* 0x00000002ff0005a7 */ /* 0x0004e20008041105 */
[----:B-1----:R-:W-:Y:S01]  /*3160*/  LOP3.LUT P1, RZ, R6, 0x1, RZ, 0xc0, !PT ;  /* 0x0000000106ff7812 */ /* 0x002fe2000782c0ff */
[----:B------:R-:W1:Y:S02]  /*3170*/  SYNCS.PHASECHK.TRANS64.TRYWAIT P0, [UR6+0xd0], R0 ;  /* 0x0000d000ff0075a7 */ /* 0x000e640008001106 */
[----:B-123--:R-:W-:Y:S10]  /*3180*/  @!P0 BRA `(.L_x_52) ;  /* 0x0000005800888947 */ /* 0x00eff40003800000 */
.L_x_145:
[----:B------:R-:W-:Y:S01]  /*3190*/  IADD3 R10, PT, PT, R10, 0x1, RZ ;  /* 0x000000010a0a7810 */ /* 0x000fe20007ffe0ff */
[----:B------:R-:W-:Y:S06]  /*31a0*/  BRA.U !UP0, `(.L_x_53) ;  /* 0x0000000108d07547 */ /* 0x000fec000b800000 */
[----:B------:R-:W-:Y:S01]  /*31b0*/  UMOV UR16, URZ ;  /* 0x000000ff00107c82 */ /* 0x000fe20008000000 */
[----:B------:R-:W-:Y:S01]  /*31c0*/  UMOV UR15, UR9 ;  /* 0x00000009000f7c82 */ /* 0x000fe20008000000 */
[----:B------:R-:W-:Y:S01]  /*31d0*/  UMOV UR14, UR23 ;  /* 0x00000017000e7c82 */ /* 0x000fe20008000000 */
[----:B------:R-:W-:-:S05]  /*31e0*/  UMOV UR13, UR17 ;  /* 0x00000011000d7c82 */ /* 0x000fca0008000000 */
.L_x_56:
[----:B------:R-:W-:Y:S02]  /*31f0*/  UIADD3 UR15, UPT, UPT, UR15, 0x1, URZ ;  /* 0x000000010f0f7890 */ /* 0x000fe4000fffe0ff */
[----:B--2---:R-:W-:Y:S02]  /*3200*/  ULEA UR5, UR13, UR4, 0x3 ;  /* 0x000000040d057291 */ /* 0x004fe4000f8e18ff */
[----:B------:R-:W-:Y:S01]  /*3210*/  UISETP.NE.AND UP1, UPT, UR15, URZ, UPT ;  /* 0x000000ff0f00728c */ /* 0x000fe2000bf25270 */
[----:B---3--:R-:W-:Y:S10]  /*3220*/  @P2 BRA `(.L_x_54) ;  /* 0x00000000000c2947 */ /* 0x008ff40003800000 */
[----:B-1----:R-:W-:Y:S04]  /*3230*/  SHF.L.U32 R3, R8, 0x1f, RZ ;  /* 0x0000001f08037819 */ /* 0x002fe800000006ff */
[----:B------:R-:W1:Y:S02]  /*3240*/  SYNCS.PHASECHK.TRANS64.TRYWAIT P0, [UR5], R3 ;  /* 0x00000003ff0075a7 */ /* 0x000e640008001105 */
[----:B-1----:R-:W-:Y:S05]  /*3250*/  @!P0 BRA `(.L_x_55) ;  /* 0x00000058006c8947 */ /* 0x002fea0003800000 */
.L_x_54:
[----:B------:R-:W-:Y:S01]  /*3260*/  UISETP.NE.AND UP2, UPT, UR14, 0x1, UPT ;  /* 0x000000010e00788c */ /* 0x000fe2000bf45270 */
[----:B------:R-:W-:Y:S01]  /*3270*/  PLOP3.LUT P2, PT, PT, PT, PT, 0x80, 0x8 ;  /* 0x000000000008781c */ /* 0x000fe20003f4f070 */
[----:B------:R-:W-:Y:S02]  /*3280*/  UIADD3 UR17, UPT, UPT, UR13, 0x1, URZ ;  /* 0x000000010d117890 */ /* 0x000fe4000fffe0ff */
[----:B------:R-:W-:Y:S02]  /*3290*/  ULEA UR32, UR13, UR11, 0xa ;  /* 0x0000000b0d207291 */ /* 0x000fe4000f8e50ff */
[----:B------:R-:W-:Y:S01]  /*32a0*/  UISETP.NE.AND UP3, UPT, UR17, 0x5, UPT ;  /* 0x000000051100788c */ /* 0x000fe2000bf65270 */
[----:B------:R-:W-:Y:S01]  /*32b0*/  PLOP3.LUT P0, PT, PT, PT, UP2, 0x80, 0x8 ;  /* 0x000000000008781c */ /* 0x000fe20003f0f028 */
[----:B------:R-:W-:Y:S02]  /*32c0*/  ULEA UR34, UR13, UR12, 0x7 ;  /* 0x0000000c0d227291 */ /* 0x000fe4000f8e38ff */
[----:B------:R-:W-:Y:S02]  /*32d0*/  USEL UR30, URZ, 0x1, UP3 ;  /* 0x00000001ff1e7887 */ /* 0x000fe40009800000 */
[----:B------:R-:W-:Y:S02]  /*32e0*/  USEL UR17, UR17, URZ, UP3 ;  /* 0x000000ff11117287 */ /* 0x000fe40009800000 */
[----:B------:R-:W-:Y:S02]  /*32f0*/  UIADD3 UR46, UPT, UPT, UR32, 0x4, URZ ;  /* 0x00000004202e7890 */ /* 0x000fe4000fffe0ff */
[----:B------:R-:W-:Y:S01]  /*3300*/  @UP2 ULEA UR22, UR17, UR4, 0x3 ;  /* 0x0000000411162291 */ /* 0x000fe2000f8e18ff */
[----:B------:R-:W-:Y:S01]  /*3310*/  LOP3.LUT R8, R8, UR30, RZ, 0x3c, !PT ;  /* 0x0000001e08087c12 */ /* 0x000fe2000f8e3cff */
[----:B------:R-:W-:Y:S02]  /*3320*/  ULEA UR30, UR13, UR10, 0xa ;  /* 0x0000000a0d1e7291 */ /* 0x000fe4000f8e50ff */
[----:B------:R-:W-:Y:S01]  /*3330*/  UISETP.NE.U32.AND UP2, UPT, UR16, URZ, UPT ;  /* 0x000000ff1000728c */ /* 0x000fe2000bf45070 */
[----:B-1----:R-:W-:Y:S01]  /*3340*/  @P0 SHF.L.U32 R0, R8, 0x1f, RZ ;  /* 0x0000001f08000819 */ /* 0x002fe200000006ff */
[----:B------:R-:W-:Y:S02]  /*3350*/  UIADD3 UR44, UPT, UPT, UR30, 0x2, URZ ;  /* 0x000000021e2c7890 */ /* 0x000fe4000fffe0ff */
[----:B------:R-:W-:Y:S01]  /*3360*/  UIADD3 UR42, UPT, UPT, UR32, 0x200, URZ ;  /* 0x00000200202a7890 */ /* 0x000fe2000fffe0ff */
[----:B------:R2:W3:Y:S01]  /*3370*/  @P0 SYNCS.PHASECHK.TRANS64.TRYWAIT P2, [UR22], R0 ;  /* 0x00000000ff0005a7 */ /* 0x0004e20008041116 */
[----:B------:R-:W-:Y:S02]  /*3380*/  UIADD3 UR40, UPT, UPT, UR30, 0x4, URZ ;  /* 0x000000041e287890 */ /* 0x000fe4000fffe0ff */
[----:B------:R-:W-:Y:S02]  /*3390*/  UIADD3 UR38, UPT, UPT, UR32, 0x204, URZ ;  /* 0x0000020420267890 */ /* 0x000fe4000fffe0ff */
[----:B------:R-:W-:Y:S02]  /*33a0*/  UIADD3 UR36, UPT, UPT, UR30, 0x6, URZ ;  /* 0x000000061e247890 */ /* 0x000fe4000fffe0ff */
[----:B------:R-:W-:Y:S02]  /*33b0*/  UIADD3 UR5, UPT, UPT, UR5, 0x28, URZ ;  /* 0x0000002805057890 */ /* 0x000fe4000fffe0ff */
[----:B------:R-:W-:Y:S01]  /*33c0*/  UIADD3 UR14, UPT, UPT, UR14, -0x1, URZ ;  /* 0xffffffff0e0e7890 */ /* 0x000fe2000fffe0ff */
[----:B------:R-:W-:Y:S01]  /*33d0*/  UMOV UR35, 0x4008 ;  /* 0x0000400800237882 */ /* 0x000fe20000000000 */
[----:B------:R-:W-:Y:S01]  /*33e0*/  UMOV UR33, 0x40004040 ;  /* 0x4000404000217882 */ /* 0x000fe20000000000 */
[----:B------:R2:W-:Y:S01]  /*33f0*/  UTCCP.T.S.128dp128bit tmem[UR19+0x80], gdesc[UR34] ;  /* 0x00008022130079e7 */ /* 0x0005e20008180000 */
[----:B------:R-:W-:Y:S01]  /*3400*/  UMOV UR31, 0x40004040 ;  /* 0x40004040001f7882 */ /* 0x000fe20000000000 */
[----:B------:R-:W-:Y:S01]  /*3410*/  UMOV UR47, 0x40004040 ;  /* 0x40004040002f7882 */ /* 0x000fe20000000000 */
[----:B------:R2:W-:Y:S01]  /*3420*/  UTCHMMA gdesc[UR30], gdesc[UR32], tmem[UR7], tmem[UR28], idesc[UR29], UP2 ;  /* 0x00ff1c201e0075ea */ /* 0x0005e20009000007 */
[----:B------:R-:W-:Y:S01]  /*3430*/  UMOV UR45, 0x40004040 ;  /* 0x40004040002d7882 */ /* 0x000fe20000000000 */
[----:B------:R-:W-:Y:S01]  /*3440*/  UMOV UR43, 0x40004040 ;  /* 0x40004040002b7882 */ /* 0x000fe20000000000 */
[----:B------:R2:W-:Y:S01]  /*3450*/  UTCHMMA gdesc[UR44], gdesc[UR46], tmem[UR7], tmem[UR26], idesc[UR27], UPT ;  /* 0x00ff1a2e2c0075ea */ /* 0x0005e2000b800007 */
[----:B------:R-:W-:Y:S01]  /*3460*/  UMOV UR41, 0x40004040 ;  /* 0x4000404000297882 */ /* 0x000fe20000000000 */
[----:B------:R-:W-:Y:S01]  /*3470*/  UMOV UR39, 0x40004040 ;  /* 0x4000404000277882 */ /* 0x000fe20000000000 */
[----:B------:R2:W-:Y:S01]  /*3480*/  UTCHMMA gdesc[UR40], gdesc[UR42], tmem[UR7], tmem[UR24], idesc[UR25], UPT ;  /* 0x00ff182a280075ea */ /* 0x0005e2000b800007 */
[----:B------:R-:W-:Y:S01]  /*3490*/  UMOV UR37, 0x40004040 ;  /* 0x4000404000257882 */ /* 0x000fe20000000000 */
[----:B------:R-:W-:Y:S01]  /*34a0*/  UMOV UR16, 0x1 ;  /* 0x0000000100107882 */ /* 0x000fe20000000000 */
[----:B------:R2:W-:Y:S01]  /*34b0*/  UTCHMMA gdesc[UR36], gdesc[UR38], tmem[UR7], tmem[UR20], idesc[UR21], UPT ;  /* 0x00ff1426240075ea */ /* 0x0005e2000b800007 */
[----:B------:R2:W-:Y:S01]  /*34c0*/  UTCBAR.MULTICAST [UR5], URZ, UR8 ;  /* 0x000000ff050073e9 */ /* 0x0005e20008000808 */
[----:B------:R-:W-:Y:S01]  /*34d0*/  UMOV UR13, UR17 ;  /* 0x00000011000d7c82 */ /* 0x000fe20008000000 */
[----:B------:R-:W-:Y:S05]  /*34e0*/  BRA.U UP1, `(.L_x_56) ;  /* 0xfffffffd01407547 */ /* 0x000fea000b83ffff */
.L_x_53:
[----:B------:R-:W-:Y:S01]  /*34f0*/  UIADD3 UR18, UPT, UPT, UR18, 0x1, URZ ;  /* 0x0000000112127890 */ /* 0x000fe2000fffe0ff */
[C---:B------:R-:W-:Y:S01]  /*3500*/  ISETP.NE.AND P0, PT, R10.reuse, 0x2, PT ;  /* 0x000000020a00780c */ /* 0x040fe20003f05270 */
[----:B------:R-:W-:Y:S02]  /*3510*/  UIADD3 UR6, UPT, UPT, UR6, 0xc0, URZ ;  /* 0x000000c006067890 */ /* 0x000fe4000fffe0ff */
[----:B------:R-:W-:Y:S01]  /*3520*/  UISETP.NE.AND UP1, UPT, UR18, 0x2, UPT ;  /* 0x000000021200788c */ /* 0x000fe2000bf25270 */
[----:B-12---:R-:W-:Y:S02]  /*3530*/  SEL R0, RZ, 0x1, P0 ;  /* 0x00000001ff007807 */ /* 0x006fe40000000000 */
[----:B------:R-:W-:Y:S01]  /*3540*/  SEL R10, R10, RZ, P0 ;  /* 0x000000ff0a0a7207 */ /* 0x000fe20000000000 */
[----:B------:R-:W-:Y:S01]  /*3550*/  USEL UR5, URZ, 0x1, UP1 ;  /* 0x00000001ff057887 */ /* 0x000fe20008800000 */
[----:B------:R-:W-:Y:S01]  /*3560*/  LOP3.LUT R9, R9, R0, RZ, 0x3c, !PT ;  /* 0x0000000009097212 */ /* 0x000fe200078e3cff */
[----:B------:R-:W-:Y:S01]  /*3570*/  USEL UR18, UR18, URZ, UP1 ;  /* 0x000000ff12127287 */ /* 0x000fe20008800000 */
[----:B------:R1:W-:Y:S03]  /*3580*/  UTCBAR [UR6], URZ ;  /* 0x000000ff060073e9 */ /* 0x0003e600080000ff */
[----:B------:R-:W-:Y:S01]  /*3590*/  LOP3.LUT R11, R11, UR5, RZ, 0x3c, !PT ;  /* 0x000000050b0b7c12 */ /* 0x000fe2000f8e3cff */
[----:B------:R-:W-:Y:S07]  /*35a0*/  @P1 BRA `(.L_x_57) ;  /* 0xfffffff800901947 */ /* 0x000fee000383ffff */
[----:B------:R-:W2:Y:S01]  /*35b0*/  S2UR UR5, SR_CgaCtaId ;  /* 0x00000000000579c3 */ /* 0x000ea20000008800 */
[----:B------:R-:W-:Y:S01]  /*35c0*/  ELECT P0, URZ, PT ;  /* 0x0000000000ff782f */ /* 0x000fe20003800000 */
[----:B------:R-:W-:Y:S01]  /*35d0*/  IMAD.MOV.U32 R0, RZ, RZ, 0x1 ;  /* 0x00000001ff007424 */ /* 0x000fe200078e00ff */
[----:B------:R-:W-:Y:S01]  /*35e0*/  UIADD3 UR4, UPT, UPT, UR4, 0xd0, URZ ;  /* 0x000000d004047890 */ /* 0x000fe2000fffe0ff */
[----:B------:R-:W-:Y:S01]  /*35f0*/  SHF.L.U32 R3, R11, 0x1f, RZ ;  /* 0x0000001f0b037819 */ /* 0x000fe200000006ff */
[----:B-1----:R-:W-:-:S03]  /*3600*/  UMOV UR6, 0x40 ;  /* 0x0000004000067882 */ /* 0x002fc60000000000 */
[----:B------:R-:W-:Y:S01]  /*3610*/  UVIRTCOUNT.DEALLOC.SMPOOL 0x80 ;  /* 0x000000800000784c */ /* 0x000fe20000000000 */
[----:B--2---:R-:W-:Y:S02]  /*3620*/  ULEA UR5, UR5, UR6, 0x18 ;  /* 0x0000000605057291 */ /* 0x004fe4000f8ec0ff */
[----:B------:R-:W-:-:S07]  /*3630*/  ULEA UR6, UR18, UR4, 0x3 ;  /* 0x0000000412067291 */ /* 0x000fce000f8e18ff */
[----:B------:R1:W-:Y:S02]  /*3640*/  @P0 STS.U8 [UR5+0x1c], R0 ;  /* 0x00001c00ff000988 */ /* 0x0003e40008000005 */
[----:B------:R-:W2:Y:S02]  /*3650*/  SYNCS.PHASECHK.TRANS64.TRYWAIT P0, [UR6], R3 ;  /* 0x00000003ff0075a7 */ /* 0x000ea40008001106 */
[----:B-12---:R-:W-:Y:S05]  /*3660*/  @!P0 BRA `(.L_x_58) ;  /* 0x0000005400808947 */ /* 0x006fea0003800000 */
.L_x_148:
[----:B------:R-:W-:-:S04]  /*3670*/  UIADD3 UR7, UPT, UPT, UR18, 0x1, URZ ;  /* 0x0000000112077890 */ /* 0x000fc8000fffe0ff */
[----:B------:R-:W-:-:S04]  /*3680*/  UISETP.NE.AND UP0, UPT, UR7, 0x2, UPT ;  /* 0x000000020700788c */ /* 0x000fc8000bf05270 */
[----:B------:R-:W-:Y:S02]  /*3690*/  USEL UR6, URZ, 0x1, UP0 ;  /* 0x00000001ff067887 */ /* 0x000fe40008000000 */
[----:B------:R-:W-:-:S04]  /*36a0*/  USEL UR7, UR7, URZ, UP0 ;  /* 0x000000ff07077287 */ /* 0x000fc80008000000 */
[----:B------:R-:W-:Y:S01]  /*36b0*/  ULEA UR7, UR7, UR4, 0x3 ;  /* 0x0000000407077291 */ /* 0x000fe2000f8e18ff */
[----:B-1----:R-:W-:-:S04]  /*36c0*/  LOP3.LUT R3, R11, UR6, RZ, 0x3c, !PT ;  /* 0x000000060b037c12 */ /* 0x002fc8000f8e3cff */
[----:B------:R-:W-:-:S04]  /*36d0*/  SHF.L.U32 R3, R3, 0x1f, RZ ;  /* 0x0000001f03037819 */ /* 0x000fc800000006ff */
[----:B------:R-:W1:Y:S02]  /*36e0*/  SYNCS.PHASECHK.TRANS64.TRYWAIT P0, [UR7], R3 ;  /* 0x00000003ff0075a7 */ /* 0x000e640008001107 */
[----:B-1----:R-:W-:Y:S05]  /*36f0*/  @!P0 BRA `(.L_x_59) ;  /* 0x0000005400748947 */ /* 0x002fea0003800000 */
.L_x_150:
[----:B------:R-:W-:Y:S01]  /*3700*/  NOP ;  /* 0x0000000000007918 */ /* 0x000fe20000000000 */
[----:B-1----:R-:W1:Y:S01]  /*3710*/  LDS R0, [UR5+0x14] ;  /* 0x00001405ff007984 */ /* 0x002e620008000800 */
[----:B------:R-:W-:Y:S01]  /*3720*/  ULOP3.LUT UR6, UR19, 0xffff, URZ, 0xc0, !UPT ;  /* 0x0000ffff13067892 */ /* 0x000fe2000f8ec0ff */
[----:B------:R-:W-:Y:S01]  /*3730*/  UMOV UR8, 0xffff ;  /* 0x0000ffff00087882 */ /* 0x000fe20000000000 */
[----:B------:R-:W-:Y:S02]  /*3740*/  UMOV UR4, 0x1 ;  /* 0x0000000100047882 */ /* 0x000fe40000000000 */
[----:B------:R-:W-:-:S04]  /*3750*/  USHF.R.U32.HI UR6, URZ, 0x5, UR6 ;  /* 0x00000005ff067899 */ /* 0x000fc80008011606 */
[----:B------:R-:W-:Y:S02]  /*3760*/  USHF.L.U32 UR8, UR8, UR6, URZ ;  /* 0x0000000608087299 */ /* 0x000fe400080006ff */
[----:B------:R-:W-:-:S04]  /*3770*/  USHF.L.U32 UR4, UR4, UR6, URZ ;  /* 0x0000000604047299 */ /* 0x000fc800080006ff */
[----:B-1----:R-:W-:-:S04]  /*3780*/  LOP3.LUT R0, R0, UR8, RZ, 0xc0, !PT ;  /* 0x0000000800007c12 */ /* 0x002fc8000f8ec0ff */
[----:B------:R-:W-:-:S13]  /*3790*/  ISETP.NE.AND P0, PT, R0, UR8, PT ;  /* 0x0000000800007c0c */ /* 0x000fda000bf05270 */
[----:B------:R-:W-:Y:S05]  /*37a0*/  @P0 BRA `(.L_x_60) ;  /* 0x0000000000580947 */ /* 0x000fea0003800000 */
[----:B------:R-:W1:Y:S02]  /*37b0*/  LDS R0, [UR5+0x18] ;  /* 0x00001805ff007984 */ /* 0x000e640008000800 */
[----:B-1----:R-:W-:-:S04]  /*37c0*/  LOP3.LUT R0, R0, UR4, RZ, 0xc0, !PT ;  /* 0x0000000400007c12 */ /* 0x002fc8000f8ec0ff */
[----:B------:R-:W-:-:S13]  /*37d0*/  ISETP.NE.AND P0, PT, R0, UR4, PT ;  /* 0x0000000400007c0c */ /* 0x000fda000bf05270 */
[----:B------:R-:W-:Y:S05]  /*37e0*/  @P0 BRA `(.L_x_61) ;  /* 0x00000000003c0947 */ /* 0x000fea0003800000 */
[----:B------:R-:W1:Y:S01]  /*37f0*/  S2R R2, SR_LANEID ;  /* 0x0000000000027919 */ /* 0x000e620000000000 */
[----:B------:R-:W-:Y:S01]  /*3800*/  ULOP3.LUT UR8, URZ, UR8, URZ, 0x33, !UPT ;  /* 0x00000008ff087292 */ /* 0x000fe2000f8e33ff */
[----:B------:R-:W-:Y:S01]  /*3810*/  LOP3.LUT R4, RZ, UR4, RZ, 0x33, !PT ;  /* 0x00000004ff047c12 */ /* 0x000fe2000f8e33ff */
[----:B------:R-:W-:Y:S02]  /*3820*/  VOTEU.ANY UR7, UPT, PT ;  /* 0x0000000000077886 */ /* 0x000fe400038e0100 */
[----:B------:R-:W-:Y:S01]  /*3830*/  UFLO.U32 UR7, UR7 ;  /* 0x00000007000772bd */ /* 0x000fe200080e0000 */
[----:B------:R-:W2:Y:S01]  /*3840*/  REDUX UR4, R4 ;  /* 0x00000000040473c4 */ /* 0x000ea20000000000 */
[----:B------:R-:W-:-:S06]  /*3850*/  IMAD.U32 R0, RZ, RZ, UR8 ;  /* 0x00000008ff007e24 */ /* 0x000fcc000f8e00ff */
[----:B------:R4:W-:Y:S01]  /*3860*/  UTCATOMSWS.AND URZ, UR8 ;  /* 0x0000000800ff79e3 */ /* 0x0009e20008000000 */
[----:B------:R-:W3:Y:S01]  /*3870*/  REDUX UR6, R0 ;  /* 0x00000000000673c4 */ /* 0x000ee20000000000 */
[----:B-1----:R-:W-:Y:S01]  /*3880*/  ISETP.EQ.U32.AND P0, PT, R2, UR7, PT ;  /* 0x0000000702007c0c */ /* 0x002fe2000bf02070 */
[----:B--2---:R-:W-:Y:S01]  /*3890*/  IMAD.U32 R2, RZ, RZ, UR4 ;  /* 0x00000004ff027e24 */ /* 0x004fe2000f8e00ff */
[----:B---3--:R-:W-:-:S11]  /*38a0*/  MOV R3, UR6 ;  /* 0x0000000600037c02 */ /* 0x008fd60008000f00 */
[----:B------:R4:W-:Y:S04]  /*38b0*/  @P0 ATOMS.AND RZ, [UR5+0x14], R3 ;  /* 0x00001403ffff098c */ /* 0x0009e8000a800005 */
[----:B------:R4:W-:Y:S01]  /*38c0*/  @P0 ATOMS.AND RZ, [UR5+0x18], R2 ;  /* 0x00001802ffff098c */ /* 0x0009e2000a800005 */
[----:B------:R-:W-:Y:S05]  /*38d0*/  BRA `(.L_x_62) ;  /* 0x0000000000147947 */ /* 0x000fea0003800000 */
.L_x_61:
[----:B------:R-:W-:Y:S02]  /*38e0*/  MOV R2, 0x3900 ;  /* 0x0000390000027802 */ /* 0x000fe40000000f00 */
[----:B---3-5:R-:W-:Y:S05]  /*38f0*/  CALL.REL.NOINC `($__internal_0_$__cuda_sm10x_tcgen05_guardrail_trap_col_being_dealloced_not_returned_by_alloc) ;  /* 0x00000058005c7944 */ /* 0x028fea0003c00000 */
[----:B------:R-:W-:Y:S05]  /*3900*/  BRA `(.L_x_62) ;  /* 0x0000000000087947 */ /* 0x000fea0003800000 */
.L_x_60:
[----:B------:R-:W-:Y:S02]  /*3910*/  MOV R2, 0x3930 ;  /* 0x0000393000027802 */ /* 0x000fe40000000f00 */
[----:B---3-5:R-:W-:Y:S05]  /*3920*/  CALL.REL.NOINC `($__internal_2_$__cuda_sm10x_tcgen05_guardrail_trap_unallocated_columns_being_dealloced) ;  /* 0x0000005800687944 */ /* 0x028fea0003c00000 */
.L_x_62:
[----:B------:R-:W-:Y:S01]  /*3930*/  NOP ;  /* 0x0000000000007918 */ /* 0x000fe20000000000 */
[----:B----4-:R-:W-:Y:S05]  /*3940*/  EXIT ;  /* 0x000000000000794d */ /* 0x010fea0003800000 */
.L_x_46:
[----:B------:R-:W-:Y:S05]  /*3950*/  BRA.U !UP0, `(.L_x_63) ;  /* 0x0000001508547547 */ /* 0x000fea000b800000 */
[----:B------:R-:W1:Y:S01]  /*3960*/  LDC R0, c[0x0][0xd30] ;  /* 0x00034c00ff007b82 */ /* 0x000e620000000800 */
[----:B------:R-:W-:Y:S01]  /*3970*/  UMOV UR4, 0x400 ;  /* 0x0000040000047882 */ /* 0x000fe20000000000 */
[----:B------:R-:W-:Y:S01]  /*3980*/  HFMA2 R34, -RZ, RZ, 0, 0 ;  /* 0x00000000ff227431 */ /* 0x000fe200000001ff */
[----:B------:R-:W-:Y:S01]  /*3990*/  ULEA UR4, UR37, UR4, 0x18 ;  /* 0x0000000425047291 */ /* 0x000fe2000f8ec0ff */
[----:B------:R-:W-:Y:S01]  /*39a0*/  IMAD.MOV.U32 R37, RZ, RZ, 0x1 ;  /* 0x00000001ff257424 */ /* 0x000fe200078e00ff */
[----:B------:R-:W-:Y:S01]  /*39b0*/  UISETP.NE.AND UP0, UPT, UR8, 0x2, UPT ;  /* 0x000000020800788c */ /* 0x000fe2000bf05270 */
[----:B------:R-:W-:Y:S01]  /*39c0*/  IMAD.MOV.U32 R36, RZ, RZ, RZ ;  /* 0x000000ffff247224 */ /* 0x000fe200078e00ff */
[----:B------:R-:W-:Y:S01]  /*39d0*/  UIADD3 UR5, UPT, UPT, UR4, 0x68, URZ ;  /* 0x0000006804057890 */ /* 0x000fe2000fffe0ff */
[----:B------:R-:W2:Y:S01]  /*39e0*/  LDC R27, c[0x0][0x370] ;  /* 0x0000dc00ff1b7b82 */ /* 0x000ea20000000800 */
[----:B-----5:R-:W-:Y:S01]  /*39f0*/  MOV R32, 0x2000 ;  /* 0x0000200000207802 */ /* 0x020fe20000000f00 */
[----:B------:R-:W-:-:S02]  /*3a00*/  UPLOP3.LUT UP1, UPT, UPT, UPT, UPT, 0x40, 0x4 ;  /* 0x000000000004789c */ /* 0x000fc40003f2e870 */
[----:B------:R-:W-:Y:S02]  /*3a10*/  USEL UR6, URZ, 0x1, UP0 ;  /* 0x00000001ff067887 */ /* 0x000fe40008000000 */
[----:B------:R-:W-:Y:S02]  /*3a20*/  UIADD3 UR57, UPT, UPT, UR4, 0x50, URZ ;  /* 0x0000005004397890 */ /* 0x000fe4000fffe0ff */
[----:B------:R-:W4:Y:S01]  /*3a30*/  LDC R8, c[0x0][0xd0c] ;  /* 0x00034300ff087b82 */ /* 0x000f220000000800 */
[----:B------:R-:W-:Y:S02]  /*3a40*/  UIADD3 UR49, UPT, UPT, UR4, 0x58, URZ ;  /* 0x0000005804317890 */ /* 0x000fe4000fffe0ff */
[----:B------:R-:W-:Y:S02]  /*3a50*/  UIADD3 UR41, UPT, UPT, UR4, 0x60, URZ ;  /* 0x0000006004297890 */ /* 0x000fe4000fffe0ff */
[----:B------:R-:W-:-:S03]  /*3a60*/  UPRMT UR5, UR37, 0x654, UR5 ;  /* 0x0000065425057896 */ /* 0x000fc60008000005 */
[----:B------:R-:W2:Y:S01]  /*3a70*/  LDC R21, c[0x0][0xd20] ;  /* 0x00034800ff157b82 */ /* 0x000ea20000000800 */
[----:B-1----:R-:W-:-:S07]  /*3a80*/  ISETP.NE.AND P1, PT, R0, 0x1, PT ;  /* 0x000000010000780c */ /* 0x002fce0003f25270 */
[----:B------:R-:W1:Y:S08]  /*3a90*/  LDC.64 R38, c[0x0][0x348] ;  /* 0x0000d200ff267b82 */ /* 0x000e700000000a00 */
[----:B------:R-:W1:Y:S08]  /*3aa0*/  LDC.64 R18, c[0x0][0xa88] ;  /* 0x0002a200ff127b82 */ /* 0x000e700000000a00 */
[----:B------:R-:W1:Y:S08]  /*3ab0*/  LDC.64 R24, c[0x0][0xd10] ;  /* 0x00034400ff187b82 */ /* 0x000e700000000a00 */
[----:B------:R-:W1:Y:S08]  /*3ac0*/  LDC.64 R6, c[0x0][0xd18] ;  /* 0x00034600ff067b82 */ /* 0x000e700000000a00 */
[----:B------:R-:W1:Y:S08]  /*3ad0*/  LDC.64 R4, c[0x0][0xd28] ;  /* 0x00034a00ff047b82 */ /* 0x000e700000000a00 */
[----:B------:R-:W1:Y:S08]  /*3ae0*/  LDC.64 R22, c[0x0][0xa90] ;  /* 0x0002a400ff167b82 */ /* 0x000e700000000a00 */
[----:B--2-4-:R-:W1:Y:S02]  /*3af0*/  LDC R26, c[0x0][0x374] ;  /* 0x0000dd00ff1a7b82 */ /* 0x014e640000000800 */
.L_x_74:
[----:B------:R-:W-:Y:S02]  /*3b00*/  LEA R0, R36, UR4, 0x3 ;  /* 0x0000000424007c11 */ /* 0x000fe4000f8e18ff */
[----:B------:R-:W-:Y:S02]  /*3b10*/  SHF.L.U32 R3, R34, 0x1f, RZ ;  /* 0x0000001f22037819 */ /* 0x000fe400000006ff */
[----:B------:R-:W-:Y:S02]  /*3b20*/  LEA R28, R36, UR4, 0x4 ;  /* 0x00000004241c7c11 */ /* 0x000fe4000f8e20ff */
[----:B------:R-:W2:Y:S02]  /*3b30*/  SYNCS.PHASECHK.TRANS64.TRYWAIT P0, [R0+URZ+0xa0], R3 ;  /* 0x0000a003000075a7 */ /* 0x000ea400080011ff */
[----:B--2-4-:R-:W-:Y:S05]  /*3b40*/  @!P0 BRA `(.L_x_64) ;  /* 0x0000005000788947 */ /* 0x014fea0003800000 */
.L_x_151:
[----:B---3--:R-:W-:Y:S01]  /*3b50*/  ISETP.GE.AND P0, PT, R2, 0x1, PT ;  /* 0x000000010200780c */ /* 0x008fe20003f06270 */
[----:B------:R-:W3:Y:S01]  /*3b60*/  LDS.128 R28, [R28+0x110] ;  /* 0x000110001c1c7984 */ /* 0x000ee20000000c00 */
[----:B--2---:R-:W-:Y:S01]  /*3b70*/  VIADD R0, R0, 0xb0 ;  /* 0x000000b000007836 */ /* 0x004fe20000000000 */
[----:B------:R-:W-:Y:S01]  /*3b80*/  @!PT LDS RZ, [RZ] ;  /* 0x00000000fffff984 */ /* 0x000fe20000000800 */
[----:B------:R-:W-:Y:S01]  /*3b90*/  @!PT LDS RZ, [RZ] ;  /* 0x00000000fffff984 */ /* 0x000fe20000000800 */
[----:B------:R-:W-:Y:S01]  /*3ba0*/  @!PT LDS RZ, [RZ] ;  /* 0x00000000fffff984 */ /* 0x000fe20000000800 */
[----:B------:R-:W-:Y:S01]  /*3bb0*/  @!PT LDS RZ, [RZ] ;  /* 0x00000000fffff984 */ /* 0x000fe20000000800 */
[----:B------:R2:W-:Y:S06]  /*3bc0*/  MEMBAR.ALL.CTA ;  /* 0x0000000000007992 */ /* 0x0005ec0000008000 */
[----:B--2---:R-:W2:Y:S01]  /*3bd0*/  FENCE.VIEW.ASYNC.S ;  /* 0x00000000000073c6 */ /* 0x004ea20000000000 */
[----:B------:R-:W-:Y:S04]  /*3be0*/  PRMT R0, RZ, 0x654, R0 ;  /* 0x00000654ff007816 */ /* 0x000fe80000000000 */
[----:B--2---:R2:W-:Y:S01]  /*3bf0*/  SYNCS.ARRIVE.TRANS64.RED.A1T0 RZ, [R0+URZ], RZ ;  /* 0x000000ff00ff79a7 */ /* 0x0045e200081004ff */
[----:B---3--:R-:W-:Y:S11]  /*3c00*/  LOP3.LUT P3, RZ, R30, 0x1, RZ, 0xc0, !PT ;  /* 0x000000011eff7812 */ /* 0x008ff6000786c0ff */
[----:B------:R-:W-:Y:S02]  /*3c10*/  @!UPT UIADD3 URZ, UPT, UPT, URZ, URZ, URZ ;  /* 0x000000fffffff290 */ /* 0x000fe4000fffe0ff */
[----:B------:R-:W-:Y:S02]  /*3c20*/  @P3 MOV R13, R28 ;  /* 0x0000001c000d3202 */ /* 0x000fe40000000f00 */
[----:B------:R-:W-:Y:S01]  /*3c30*/  @P3 LOP3.LUT R10, R29, 0xffff, RZ, 0xc0, !PT ;  /* 0x0000ffff1d0a3812 */ /* 0x000fe200078ec0ff */
[----:B--2---:R-:W-:Y:S06]  /*3c40*/  @!P0 BRA `(.L_x_65) ;  /* 0x0000000000a48947 */ /* 0x004fec0003800000 */
[----:B-1----:R-:W-:Y:S01]  /*3c50*/  IMAD.HI.U32 R42, R26, R7, RZ ;  /* 0x000000071a2a7227 */ /* 0x002fe200078e00ff */
[----:B------:R-:W-:Y:S02]  /*3c60*/  ISETP.NE.AND P0, PT, R6, 0x1, PT ;  /* 0x000000010600780c */ /* 0x000fe40003f05270 */
[----:B------:R-:W-:Y:S01]  /*3c70*/  ISETP.NE.AND P2, PT, R2, 0x1, PT ;  /* 0x000000010200780c */ /* 0x000fe20003f45270 */
[-C--:B------:R-:W-:Y:S01]  /*3c80*/  IMAD.HI.U32 R40, R27, R24.reuse, RZ ;  /* 0x000000181b287227 */ /* 0x080fe200078e00ff */
[----:B------:R-:W-:Y:S02]  /*3c90*/  SHF.R.U32.HI R41, RZ, R21, R42 ;  /* 0x00000015ff297219 */ /* 0x000fe4000001162a */
[----:B------:R-:W-:Y:S01]  /*3ca0*/  ISETP.NE.AND P4, PT, R8, 0x1, PT ;  /* 0x000000010800780c */ /* 0x000fe20003f85270 */
[----:B------:R-:W-:Y:S01]  /*3cb0*/  IMAD.HI.U32 R46, R10, R7, RZ ;  /* 0x000000070a2e7227 */ /* 0x000fe200078e00ff */
[----:B------:R-:W-:Y:S02]  /*3cc0*/  SHF.R.U32.HI R40, RZ, R25, R40 ;  /* 0x00000019ff287219 */ /* 0x000fe40000011628 */
[----:B------:R-:W-:Y:S01]  /*3cd0*/  SEL R3, R26, R41, !P0 ;  /* 0x000000291a037207 */ /* 0x000fe20004000000 */
[----:B------:R-:W-:Y:S01]  /*3ce0*/  IMAD.HI.U32 R42, R13, R24, RZ ;  /* 0x000000180d2a7227 */ /* 0x000fe200078e00ff */
[----:B------:R-:W-:Y:S02]  /*3cf0*/  SEL R11, R27, R40, !P4 ;  /* 0x000000281b0b7207 */ /* 0x000fe40006000000 */
[----:B------:R-:W-:Y:S01]  /*3d00*/  SHF.R.U32.HI R41, RZ, R21, R46 ;  /* 0x00000015ff297219 */ /* 0x000fe2000001162e */
[-C--:B------:R-:W-:Y:S01]  /*3d10*/  IMAD.HI.U32 R44, R3, R4.reuse, RZ ;  /* 0x00000004032c7227 */ /* 0x080fe200078e00ff */
[----:B------:R-:W-:Y:S02]  /*3d20*/  SHF.R.U32.HI R42, RZ, R25, R42 ;  /* 0x00000019ff2a7219 */ /* 0x000fe4000001162a */
[----:B------:R-:W-:Y:S01]  /*3d30*/  SEL R9, R10, R41, !P0 ;  /* 0x000000290a097207 */ /* 0x000fe20004000000 */
[-C--:B------:R-:W-:Y:S01]  /*3d40*/  IMAD.HI.U32 R40, R11, R4.reuse, RZ ;  /* 0x000000040b287227 */ /* 0x080fe200078e00ff */
[-C--:B------:R-:W-:Y:S03]  /*3d50*/  @P2 SHF.R.U32.HI R3, RZ, R5.reuse, R44 ;  /* 0x00000005ff032219 */ /* 0x080fe6000001162c */
[----:B------:R-:W-:Y:S01]  /*3d60*/  IMAD.HI.U32 R16, R9, R4, RZ ;  /* 0x0000000409107227 */ /* 0x000fe200078e00ff */
[----:B------:R-:W-:Y:S03]  /*3d70*/  @P2 SHF.R.U32.HI R11, RZ, R5, R40 ;  /* 0x00000005ff0b2219 */ /* 0x000fe60000011628 */
[C---:B------:R-:W-:Y:S01]  /*3d80*/  IMAD R12, R2.reuse, R3, RZ ;  /* 0x00000003020c7224 */ /* 0x040fe200078e02ff */
[----:B------:R-:W-:Y:S01]  /*3d90*/  SEL R3, R13, R42, !P4 ;  /* 0x0000002a0d037207 */ /* 0x000fe20006000000 */
[C---:B------:R-:W-:Y:S01]  /*3da0*/  IMAD R14, R2.reuse, R11, RZ ;  /* 0x0000000b020e7224 */ /* 0x040fe200078e02ff */
[----:B------:R-:W-:Y:S02]  /*3db0*/  SHF.R.U32.HI R16, RZ, R5, R16 ;  /* 0x00000005ff107219 */ /* 0x000fe40000011610 */
[C---:B------:R-:W-:Y:S02]  /*3dc0*/  ISETP.GE.AND P0, PT, R9.reuse, R12, PT ;  /* 0x0000000c0900720c */ /* 0x040fe40003f06270 */
[----:B------:R-:W-:Y:S02]  /*3dd0*/  SEL R17, R9, R16, !P2 ;  /* 0x0000001009117207 */ /* 0x000fe40005000000 */
[C---:B------:R-:W-:Y:S03]  /*3de0*/  ISETP.GE.OR P0, PT, R3.reuse, R14, P0 ;  /* 0x0000000e0300720c */ /* 0x040fe60000706670 */
[----:B------:R-:W-:Y:S04]  /*3df0*/  IMAD.MOV R15, RZ, RZ, -R17 ;  /* 0x000000ffff0f7224 */ /* 0x000fe800078e0a11 */
[----:B------:R-:W-:Y:S06]  /*3e00*/  IMAD R15, R2, R15, R9 ;  /* 0x0000000f020f7224 */ /* 0x000fec00078e0209 */
[C---:B------:R-:W-:Y:S05]  /*3e10*/  @!P0 IMAD.HI.U32 R12, R3.reuse, R4, RZ ;  /* 0x00000004030c8227 */ /* 0x040fea00078e00ff */
[----:B------:R-:W-:Y:S04]  /*3e20*/  @!P0 SHF.R.U32.HI R12, RZ, R5, R12 ;  /* 0x00000005ff0c8219 */ /* 0x000fe8000001160c */
[----:B------:R-:W-:Y:S01]  /*3e30*/  @!P0 SEL R0, R3, R12, !P2 ;  /* 0x0000000c03008207 */ /* 0x000fe20005000000 */
[----:B------:R-:W-:Y:S03]  /*3e40*/  IMAD.MOV R12, RZ, RZ, -R3 ;  /* 0x000000ffff0c7224 */ /* 0x000fe600078e0a03 */
[----:B------:R-:W-:Y:S01]  /*3e50*/  @!P0 IADD3 R16, PT, PT, R17, -R0, RZ ;  /* 0x8000000011108210 */ /* 0x000fe20007ffe0ff */
[----:B------:R-:W-:Y:S01]  /*3e60*/  @!P0 IMAD R0, R11, R15, R0 ;  /* 0x0000000f0b008224 */ /* 0x000fe200078e0200 */
[----:B------:R-:W-:Y:S01]  /*3e70*/  IADD3 R11, PT, PT, -R9, RZ, RZ ;  /* 0x000000ff090b7210 */ /* 0x000fe20007ffe1ff */
[----:B------:R-:W-:Y:S02]  /*3e80*/  IMAD R13, R8, R12, R13 ;  /* 0x0000000c080d7224 */ /* 0x000fe400078e020d */
[----:B------:R-:W-:Y:S02]  /*3e90*/  @!P0 IMAD R9, R16, R2, R3 ;  /* 0x0000000210098224 */ /* 0x000fe400078e0203 */
[----:B------:R-:W-:Y:S02]  /*3ea0*/  @!P0 IMAD.MOV.U32 R3, RZ, RZ, R0 ;  /* 0x000000ffff038224 */ /* 0x000fe400078e0000 */
[----:B------:R-:W-:Y:S02]  /*3eb0*/  IMAD R10, R6, R11, R10 ;  /* 0x0000000b060a7224 */ /* 0x000fe400078e020a */
[----:B------:R-:W-:Y:S02]  /*3ec0*/  IMAD R13, R3, R8, R13 ;  /* 0x00000008030d7224 */ /* 0x000fe400078e020d */
[----:B------:R-:W-:Y:S02]  /*3ed0*/  IMAD R10, R9, R6, R10 ;  /* 0x00000006090a7224 */ /* 0x000fe400078e020a */
.L_x_65:
[----:B------:R-:W-:Y:S05]  /*3ee0*/  BRA.U UP1, `(.L_x_66) ;  /* 0x0000000101107547 */ /* 0x000fea000b800000 */
[----:B------:R-:W-:Y:S04]  /*3ef0*/  MOV R0, UR6 ;  /* 0x0000000600007c02 */ /* 0x000fe80008000f00 */
[----:B------:R-:W-:Y:S04]  /*3f00*/  SHF.L.U32 R3, R0, 0x1f, RZ ;  /* 0x0000001f00037819 */ /* 0x000fe800000006ff */
[----:B------:R-:W2:Y:S02]  /*3f10*/  SYNCS.PHASECHK.TRANS64.TRYWAIT P0, [UR4+0x98], R3 ;  /* 0x00009803ff0075a7 */ /* 0x000ea40008001104 */
[----:B--2---:R-:W-:Y:S05]  /*3f20*/  @!P0 BRA `(.L_x_67) ;  /* 0x0000004c00948947 */ /* 0x004fea0003800000 */
.L_x_66:
[----:B-1----:R-:W-:Y:S01]  /*3f30*/  ISETP.NE.U32.AND P0, PT, R22, RZ, PT ;  /* 0x000000ff1600720c */ /* 0x002fe20003f05070 */
[----:B------:R-:W-:Y:S01]  /*3f40*/  USHF.L.U32 UR58, UR11, 0x7, URZ ;  /* 0x000000070b3a7899 */ /* 0x000fe200080006ff */
[----:B------:R-:W-:Y:S02]  /*3f50*/  R2UR UR59, R20 ;  /* 0x00000000143b72ca */ /* 0x000fe400000e0000 */
[----:B------:R-:W-:Y:S02]  /*3f60*/  ISETP.NE.AND.EX P0, PT, R23, RZ, PT, P0 ;  /* 0x000000ff1700720c */ /* 0x000fe40003f05300 */
[----:B------:R-:W-:Y:S02]  /*3f70*/  ISETP.NE.U32.AND P2, PT, R22, RZ, PT ;  /* 0x000000ff1600720c */ /* 0x000fe40003f45070 */
[----:B------:R-:W-:Y:S02]  /*3f80*/  SHF.L.U32 R11, R37, 0x1f, RZ ;  /* 0x0000001f250b7819 */ /* 0x000fe400000006ff */
[----:B------:R-:W-:Y:S05]  /*3f90*/  ISETP.NE.AND.EX P2, PT, R23, RZ, PT, P2 ;  /* 0x000000ff1700720c */ /* 0x000fea0003f45320 */
[----:B------:R-:W-:Y:S02]  /*3fa0*/  USHF.L.U32 UR59, UR59, 0x6, URZ ;  /* 0x000000063b3b7899 */ /* 0x000fe400080006ff */
[----:B------:R-:W-:Y:S10]  /*3fb0*/  @!P0 BRA `(.L_x_68) ;  /* 0x00000000002c8947 */ /* 0x000ff40003800000 */
[----:B------:R-:W-:Y:S01]  /*3fc0*/  ISETP.NE.U32.AND P0, PT, R18, RZ, PT ;  /* 0x000000ff1200720c */ /* 0x000fe20003f05070 */
[----:B------:R-:W-:Y:S03]  /*3fd0*/  IMAD.MOV.U32 R63, RZ, RZ, 0x1 ;  /* 0x00000001ff3f7424 */ /* 0x000fe600078e00ff */
[----:B------:R-:W-:Y:S11]  /*3fe0*/  ISETP.NE.AND.EX P0, PT, R19, RZ, PT, P0 ;  /* 0x000000ff1300720c */ /* 0x000ff60003f05300 */
[----:B------:R-:W-:Y:S02]  /*3ff0*/  @!UPT UIADD3 URZ, UPT, UPT, URZ, URZ, URZ ;  /* 0x000000fffffff290 */ /* 0x000fe4000fffe0ff */
[----:B------:R-:W1:Y:S01]  /*4000*/  @P0 LDC.64 R14, c[0x0][0xa88] ;  /* 0x0002a200ff0e0b82 */ /* 0x000e620000000a00 */
[----:B--2---:R-:W-:Y:S04]  /*4010*/  @P0 IMAD R0, R22, UR36, RZ ;  /* 0x0000002416000c24 */ /* 0x004fe8000f8e02ff */
[----:B-1----:R-:W-:Y:S04]  /*4020*/  @P0 IMAD.WIDE R14, R0, 0x4, R14 ;  /* 0x00000004000e0825 */ /* 0x002fe800078e020e */
[----:B------:R-:W-:Y:S01]  /*4030*/  HFMA2 R0, -RZ, RZ, 0, 5.9604644775390625e-08 ;  /* 0x00000001ff007431 */ /* 0x000fe200000001ff */
[----:B------:R1:W5:Y:S04]  /*4040*/  @P0 LDG.E R35, desc[UR38][R14.64] ;  /* 0x000000260e230981 */ /* 0x000368000c1e1900 */
[----:B------:R-:W-:Y:S01]  /*4050*/  @!P0 PRMT R63, R0, 0x7610, R63 ;  /* 0x00007610003f8816 */ /* 0x000fe2000000003f */
[----:B-1----:R-:W3:Y:S06]  /*4060*/  @!P0 LDC R35, c[0x0][0xa80] ;  /* 0x0002a000ff238b82 */ /* 0x002eec0000000800 */
.L_x_68:
[----:B---3-5:R-:W-:Y:S01]  /*4070*/  @!P2 FSETP.EQ.AND P0, PT, R35, RZ, PT ;  /* 0x000000ff2300a20b */ /* 0x028fe20003f02000 */
[----:B------:R-:W-:Y:S01]  /*4080*/  @!UPT UIADD3 URZ, UPT, UPT, URZ, URZ, URZ ;  /* 0x000000fffffff290 */ /* 0x000fe2000fffe0ff */
[----:B------:R-:W-:Y:S11]  /*4090*/  @!P2 BRA `(.L_x_69) ;  /* 0x000000000018a947 */ /* 0x000ff60003800000 */
[----:B------:R-:W-:Y:S02]  /*40a0*/  LOP3.LUT P2, RZ, R63, 0xff, RZ, 0xc0, !PT ;  /* 0x000000ff3fff7812 */ /* 0x000fe4000784c0ff */
[----:B------:R-:W-:Y:S04]  /*40b0*/  ISETP.NE.U32.AND P0, PT, R18, RZ, PT ;  /* 0x000000ff1200720c */ /* 0x000fe80003f05070 */
[----:B------:R-:W-:Y:S04]  /*40c0*/  ISETP.NE.AND.EX P0, PT, R19, RZ, PT, P0 ;  /* 0x000000ff1300720c */ /* 0x000fe80003f05300 */
[----:B------:R-:W-:Y:S03]  /*40d0*/  PLOP3.LUT P0, PT, P0, PT, PT, 0x8, 0x80 ;  /* 0x000000000080781c */ /* 0x000fe6000070e170 */
[----:B------:R-:W-:Y:S11]  /*40e0*/  @P2 FSETP.EQ.AND P0, PT, R35, RZ, PT ;  /* 0x000000ff2300220b */ /* 0x000ff60003f02000 */
[----:B------:R-:W-:Y:S02]  /*40f0*/  @!UPT UIADD3 URZ, UPT, UPT, URZ, URZ, URZ ;  /* 0x000000fffffff290 */ /* 0x000fe4000fffe0ff */
.L_x_69:
[----:B------:R-:W1:Y:S01]  /*4100*/  SYNCS.PHASECHK.TRANS64.TRYWAIT P2, [UR4+0x70], R11 ;  /* 0x0000700bff0075a7 */ /* 0x000e620008041104 */
[----:B------:R-:W-:Y:S04]  /*4110*/  ELECT P4, URZ, PT ;  /* 0x0000000000ff782f */ /* 0x000fe80003880000 */
[----:B------:R-:W-:Y:S11]  /*4120*/  PLOP3.LUT P4, PT, P0, P4, PT, 0xf2, 0x2f ;  /* 0x00000000002f781c */ /* 0x000ff60000789e72 */
[----:B------:R-:W-:Y:S02]  /*4130*/  @!UPT UIADD3 URZ, UPT, UPT, URZ, URZ, URZ ;  /* 0x000000fffffff290 */ /* 0x000fe4000fffe0ff */
[----:B------:R-:W-:Y:S05]  /*4140*/  @!P4 IADD3 R9, P0, PT, R38, 0x780, RZ ;  /* 0x000007802609c810 */ /* 0x000fea0007f1e0ff */
[----:B--2---:R-:W-:Y:S01]  /*4150*/  @!P4 IMAD.X R3, RZ, RZ, R39, P0 ;  /* 0x000000ffff03c224 */ /* 0x004fe200000e0627 */
[----:B-1----:R-:W-:Y:S07]  /*4160*/  @!P2 BRA `(.L_x_70) ;  /* 0x0000004c001ca947 */ /* 0x002fee0003800000 */
.L_x_154:
[----:B------:R-:W-:Y:S01]  /*4170*/  @!P4 R2UR UR8, R9 ;  /* 0x000000000908c2ca */ /* 0x000fe200000e0000 */
[----:B------:R-:W-:Y:S01]  /*4180*/  VOTEU.ALL UP3, P4 ;  /* 0x0000000000ff7886 */ /* 0x000fe20002060000 */
[----:B------:R-:W-:Y:S01]  /*4190*/  @!P4 R2UR UR7, R3 ;  /* 0x000000000307c2ca */ /* 0x000fe200000e0000 */
[----:B------:R-:W-:Y:S01]  /*41a0*/  VOTEU.ALL UP2, P4 ;  /* 0x0000000000ff7886 */ /* 0x000fe20002040000 */
[----:B------:R-:W-:Y:S01]  /*41b0*/  UMOV UR14, 0x0 ;  /* 0x00000000000e7882 */ /* 0x000fe20000000000 */
[----:B------:R-:W-:Y:S01]  /*41c0*/  UMOV UR15, 0x10000000 ;  /* 0x10000000000f7882 */ /* 0x000fe20000000000 */
[----:B------:R-:W-:Y:S01]  /*41d0*/  @!UP3 UIADD3 UR56, UPT, UPT, UR4, 0x200, URZ ;  /* 0x000002000438b890 */ /* 0x000fe2000fffe0ff */
[----:B-1----:R-:W-:Y:S01]  /*41e0*/  @!P4 IMAD.MOV.U32 R0, RZ, RZ, 0x2000 ;  /* 0x00002000ff00c424 */ /* 0x002fe200078e00ff */
[----:B------:R-:W-:Y:S01]  /*41f0*/  UMOV UR60, UR36 ;  /* 0x00000024003c7c82 */ /* 0x000fe20008000000 */
[----:B------:R-:W-:Y:S01]  /*4200*/  @!UP3 UIADD3 UR26, UPT, UPT, UR58, 0x20, URZ ;  /* 0x000000203a1ab890 */ /* 0x000fe2000fffe0ff */
[----:B------:R-:W-:Y:S01]  /*4210*/  @!P4 IADD3 R9, P0, PT, R38, 0x780, RZ ;  /* 0x000007802609c810 */ /* 0x000fe20007f1e0ff */
[----:B------:R-:W-:Y:S02]  /*4220*/  @!UP3 UIADD3 UR24, UPT, UPT, UR4, 0xa00, URZ ;  /* 0x00000a000418b890 */ /* 0x000fe4000fffe0ff */
[----:B------:R-:W-:Y:S01]  /*4230*/  IMAD.U32 R14, RZ, RZ, UR8 ;  /* 0x00000008ff0e7e24 */ /* 0x000fe2000f8e00ff */
[----:B------:R-:W-:Y:S01]  /*4240*/  VOTEU.ALL UP1, P4 ;  /* 0x0000000000ff7886 */ /* 0x000fe20002020000 */
[----:B------:R-:W-:Y:S01]  /*4250*/  IMAD.U32 R15, RZ, RZ, UR7 ;  /* 0x00000007ff0f7e24 */ /* 0x000fe2000f8e00ff */
[----:B------:R-:W-:Y:S01]  /*4260*/  UMOV UR25, UR57 ;  /* 0x0000003900197c82 */ /* 0x000fe20008000000 */
[----:B------:R-:W-:Y:S01]  /*4270*/  UMOV UR27, UR59 ;  /* 0x0000003b001b7c82 */ /* 0x000fe20008000000 */
[----:B------:R-:W-:Y:S01]  /*4280*/  @!P4 R2UR UR22, R14 ;  /* 0x000000000e16c2ca */ /* 0x000fe200000e0000 */
[----:B------:R-:W-:Y:S01]  /*4290*/  UMOV UR28, UR36 ;  /* 0x00000024001c7c82 */ /* 0x000fe20008000000 */
[----:B------:R-:W-:Y:S01]  /*42a0*/  @!P4 R2UR UR23, R15 ;  /* 0x000000000f17c2ca */ /* 0x000fe200000e0000 */
[----:B------:R-:W-:Y:S01]  /*42b0*/  @!UP3 UIADD3 UR18, UPT, UPT, UR58, 0x40, URZ ;  /* 0x000000403a12b890 */ /* 0x000fe2000fffe0ff */
[----:B------:R-:W-:Y:S01]  /*42c0*/  @!P4 IMAD.X R3, RZ, RZ, R39, P0 ;  /* 0x000000ffff03c224 */ /* 0x000fe200000e0627 */
[----:B------:R-:W-:Y:S01]  /*42d0*/  @!UP3 UIADD3 UR16, UPT, UPT, UR4, 0x1200, URZ ;  /* 0x000012000410b890 */ /* 0x000fe2000fffe0ff */
[----:B------:R-:W-:Y:S01]  /*42e0*/  VOTEU.ALL UP0, P4 ;  /* 0x0000000000ff7886 */ /* 0x000fe20002000000 */
[----:B------:R-:W-:Y:S01]  /*42f0*/  UMOV UR17, UR57 ;  /* 0x0000003900117c82 */ /* 0x000fe20008000000 */
[----:B------:R-:W-:Y:S01]  /*4300*/  UMOV UR19, UR59 ;  /* 0x0000003b00137c82 */ /* 0x000fe20008000000 */
[----:B------:R-:W-:Y:S01]  /*4310*/  UMOV UR20, UR36 ;  /* 0x0000002400147c82 */ /* 0x000fe20008000000 */
[----:B------:R-:W-:Y:S02]  /*4320*/  @!UP3 UIADD3 UR10, UPT, UPT, UR58, 0x60, URZ ;  /* 0x000000603a0ab890 */ /* 0x000fe4000fffe0ff */
[----:B------:R-:W-:Y:S03]  /*4330*/  @!UP3 UIADD3 UR8, UPT, UPT, UR4, 0x1a00, URZ ;  /* 0x00001a000408b890 */ /* 0x000fe6000fffe0ff */
[----:B------:R1:W-:Y:S01]  /*4340*/  @!UP2 UTMALDG.3D [UR56], [UR22], desc[UR14] ;  /* 0x00000e381600a5b4 */ /* 0x0003e20008011000 */
[----:B------:R-:W-:Y:S01]  /*4350*/  UMOV UR9, UR57 ;  /* 0x0000003900097c82 */ /* 0x000fe20008000000 */
[----:B------:R-:W-:Y:S01]  /*4360*/  UMOV UR11, UR59 ;  /* 0x0000003b000b7c82 */ /* 0x000fe20008000000 */
[----:B------:R-:W-:Y:S01]  /*4370*/  UMOV UR12, UR36 ;  /* 0x00000024000c7c82 */ /* 0x000fe20008000000 */
[----:B------:R-:W-:Y:S01]  /*4380*/  UPRMT UR7, UR37, 0x654, UR57 ;  /* 0x0000065425077896 */ /* 0x000fe20008000039 */
[----:B------:R1:W-:Y:S01]  /*4390*/  @!UP1 UTMALDG.3D [UR24], [UR22], desc[UR14] ;  /* 0x00000e18160095b4 */ /* 0x0003e20008011000 */
[----:B------:R-:W-:Y:S01]  /*43a0*/  VOTEU.ALL UP1, P4 ;  /* 0x0000000000ff7886 */ /* 0x000fe20002020000 */
[----:B------:R1:W-:Y:S04]  /*43b0*/  @!UP0 UTMALDG.3D [UR16], [UR22], desc[UR14] ;  /* 0x00000e10160085b4 */ /* 0x0003e80008011000 */
[----:B------:R1:W-:Y:S01]  /*43c0*/  @!UP1 UTMALDG.3D [UR8], [UR22], desc[UR14] ;  /* 0x00000e08160095b4 */ /* 0x0003e20008011000 */
[----:B------:R1:W-:Y:S01]  /*43d0*/  @!P4 SYNCS.ARRIVE.TRANS64.RED.A0TR RZ, [UR4+0x50], R0 ;  /* 0x00005000ffffc9a7 */ /* 0x0003e20008300404 */
[----:B------:R-:W-:Y:S01]  /*43e0*/  SYNCS.ARRIVE.TRANS64.RED.A1T0 RZ, [UR7], RZ ;  /* 0x000000ffffff79a7 */ /* 0x000fe20008100407 */
[----:B------:R-:W2:Y:S02]  /*43f0*/  SYNCS.PHASECHK.TRANS64.TRYWAIT P2, [UR4+0x78], R11 ;  /* 0x0000780bff0075a7 */ /* 0x000ea40008041104 */
[----:B-12---:R-:W-:Y:S05]  /*4400*/  @!P2 BRA `(.L_x_71) ;  /* 0x00000048008ca947 */ /* 0x006fea0003800000 */
.L_x_156:
        /* <DEDUP_REMOVED lines=8> */
[----:B------:R-:W-:Y:S01]  /*4490*/  @!UP3 UIADD3 UR48, UPT, UPT, UR4, 0x2200, URZ ;  /* 0x000022000430b890 */ /* 0x000fe2000fffe0ff */
[----:B------:R-:W-:Y:S01]  /*44a0*/  @!P4 IADD3 R40, P0, PT, R38, 0x780, RZ ;  /* 0x000007802628c810 */ /* 0x000fe20007f1e0ff */
[----:B------:R-:W-:Y:S01]  /*44b0*/  UMOV UR50, UR58 ;  /* 0x0000003a00327c82 */ /* 0x000fe20008000000 */
[----:B------:R-:W-:Y:S01]  /*44c0*/  UMOV UR52, UR36 ;  /* 0x0000002400347c82 */ /* 0x000fe20008000000 */
[----:B------:R-:W-:Y:S01]  /*44d0*/  @!UP3 UIADD3 UR26, UPT, UPT, UR58, 0x20, URZ ;  /* 0x000000203a1ab890 */ /* 0x000fe2000fffe0ff */
[----:B------:R-:W-:Y:S01]  /*44e0*/  IMAD.U32 R14, RZ, RZ, UR8 ;  /* 0x00000008ff0e7e24 */ /* 0x000fe2000f8e00ff */
[----:B------:R-:W-:Y:S01]  /*44f0*/  @!UP3 UIADD3 UR24, UPT, UPT, UR4, 0x2a00, URZ ;  /* 0x00002a000418b890 */ /* 0x000fe2000fffe0ff */
[----:B------:R-:W-:Y:S01]  /*4500*/  IMAD.U32 R15, RZ, RZ, UR7 ;  /* 0x00000007ff0f7e24 */ /* 0x000fe2000f8e00ff */
[----:B------:R-:W-:Y:S01]  /*4510*/  VOTEU.ALL UP1, P4 ;  /* 0x0000000000ff7886 */ /* 0x000fe20002020000 */
[----:B------:R-:W-:Y:S01]  /*4520*/  UMOV UR25, UR49 ;  /* 0x0000003100197c82 */ /* 0x000fe20008000000 */
[----:B------:R-:W-:Y:S01]  /*4530*/  @!P4 R2UR UR22, R14 ;  /* 0x000000000e16c2ca */ /* 0x000fe200000e0000 */
[----:B------:R-:W-:Y:S01]  /*4540*/  UMOV UR28, UR36 ;  /* 0x00000024001c7c82 */ /* 0x000fe20008000000 */
[----:B------:R-:W-:Y:S01]  /*4550*/  @!P4 R2UR UR23, R15 ;  /* 0x000000000f17c2ca */ /* 0x000fe200000e0000 */
[----:B------:R-:W-:Y:S01]  /*4560*/  UMOV UR27, UR51 ;  /* 0x00000033001b7c82 */ /* 0x000fe20008000000 */
        /* <DEDUP_REMOVED lines=8> */
[----:B------:R-:W-:Y:S02]  /*45f0*/  @!UP3 UIADD3 UR8, UPT, UPT, UR4, 0x3a00, URZ ;  /* 0x00003a000408b890 */ /* 0x000fe4000fffe0ff */
        /* <DEDUP_REMOVED lines=13> */
.L_x_158:
[----:B------:R-:W2:Y:S01]  /*46d0*/  LDC.64 R16, c[0x0][0xd10] ;  /* 0x00034400ff107b82 */ /* 0x000ea20000000a00 */
[----:B------:R-:W-:Y:S01]  /*46e0*/  @!P4 R2UR UR8, R40 ;  /* 0x000000002808c2ca */ /* 0x000fe200000e0000 */
[----:B------:R-:W-:Y:S01]  /*46f0*/  VOTEU.ALL UP3, P4 ;  /* 0x0000000000ff7886 */ /* 0x000fe20002060000 */
[----:B------:R-:W-:Y:S01]  /*4700*/  @!P4 R2UR UR7, R20 ;  /* 0x000000001407c2ca */ /* 0x000fe200000e0000 */
[----:B------:R-:W-:Y:S01]  /*4710*/  VOTEU.ALL UP2, P4 ;  /* 0x0000000000ff7886 */ /* 0x000fe20002040000 */
[----:B------:R-:W-:Y:S03]  /*4720*/  UMOV UR14, 0x0 ;  /* 0x00000000000e7882 */ /* 0x000fe60000000000 */
[----:B------:R-:W3:Y:S01]  /*4730*/  LDC.64 R14, c[0x0][0xd18] ;  /* 0x00034600ff0e7b82 */ /* 0x000ee20000000a00 */
[----:B------:R-:W-:Y:S01]  /*4740*/  @!UP3 UIADD3 UR43, UPT, UPT, UR59, 0x20, URZ ;  /* 0x000000203b2bb890 */ /* 0x000fe2000fffe0ff */
[----:B------:R-:W-:Y:S01]  /*4750*/  @!P4 IMAD.MOV.U32 R20, RZ, RZ, 0x2000 ;  /* 0x00002000ff14c424 */ /* 0x000fe200078e00ff */
[----:B------:R-:W-:Y:S01]  /*4760*/  @!UP3 UIADD3 UR40, UPT, UPT, UR4, 0x4200, URZ ;  /* 0x000042000428b890 */ /* 0x000fe2000fffe0ff */
[----:B------:R-:W-:Y:S01]  /*4770*/  @P3 SHF.R.U32.HI R33, RZ, 0x10, R29 ;  /* 0x00000010ff213819 */ /* 0x000fe2000001161d */
[----:B------:R-:W-:Y:S03]  /*4780*/  UMOV UR15, 0x10000000 ;  /* 0x10000000000f7882 */ /* 0x000fe60000000000 */
[----:B-1----:R-:W1:Y:S01]  /*4790*/  @!P1 LDC R0, c[0x0][0xd20] ;  /* 0x00034800ff009b82 */ /* 0x002e620000000800 */
[----:B------:R-:W-:Y:S01]  /*47a0*/  UMOV UR42, UR58 ;  /* 0x0000003a002a7c82 */ /* 0x000fe20008000000 */
[----:B------:R-:W-:Y:S01]  /*47b0*/  IMAD.U32 R40, RZ, RZ, UR8 ;  /* 0x00000008ff287e24 */ /* 0x000fe2000f8e00ff */
[----:B------:R-:W-:Y:S05]  /*47c0*/  UMOV UR44, UR36 ;  /* 0x00000024002c7c82 */ /* 0x000fea0008000000 */
[----:B------:R-:W4:Y:S01]  /*47d0*/  @!P1 LDC R3, c[0x0][0xd0c] ;  /* 0x00034300ff039b82 */ /* 0x000f220000000800 */
[----:B------:R-:W-:Y:S01]  /*47e0*/  IMAD.U32 R41, RZ, RZ, UR7 ;  /* 0x00000007ff297e24 */ /* 0x000fe2000f8e00ff */
[----:B------:R-:W-:Y:S01]  /*47f0*/  @!UP3 UIADD3 UR26, UPT, UPT, UR58, 0x20, URZ ;  /* 0x000000203a1ab890 */ /* 0x000fe2000fffe0ff */
[----:B------:R-:W-:Y:S01]  /*4800*/  @!P4 R2UR UR22, R40 ;  /* 0x000000002816c2ca */ /* 0x000fe200000e0000 */
[----:B------:R-:W-:Y:S01]  /*4810*/  @!UP3 UIADD3 UR24, UPT, UPT, UR4, 0x4a00, URZ ;  /* 0x00004a000418b890 */ /* 0x000fe2000fffe0ff */
[----:B------:R-:W-:Y:S01]  /*4820*/  VIADD R36, R36, 0x1 ;  /* 0x0000000124247836 */ /* 0x000fe20000000000 */
[----:B------:R-:W-:Y:S01]  /*4830*/  @!P4 R2UR UR23, R41 ;  /* 0x000000002917c2ca */ /* 0x000fe200000e0000 */
[----:B------:R-:W-:Y:S01]  /*4840*/  VOTEU.ALL UP1, P4 ;  /* 0x0000000000ff7886 */ /* 0x000fe20002020000 */
[----:B------:R-:W-:Y:S01]  /*4850*/  UMOV UR25, UR41 ;  /* 0x0000002900197c82 */ /* 0x000fe20008000000 */
[----:B------:R-:W-:Y:S01]  /*4860*/  UMOV UR28, UR36 ;  /* 0x00000024001c7c82 */ /* 0x000fe20008000000 */
[----:B------:R-:W-:Y:S01]  /*4870*/  UMOV UR27, UR43 ;  /* 0x0000002b001b7c82 */ /* 0x000fe20008000000 */
[----:B------:R-:W-:Y:S02]  /*4880*/  @!UP3 UIADD3 UR18, UPT, UPT, UR58, 0x40, URZ ;  /* 0x000000403a12b890 */ /* 0x000fe4000fffe0ff */
[----:B------:R-:W-:Y:S01]  /*4890*/  @!UP3 UIADD3 UR16, UPT, UPT, UR4, 0x5200, URZ ;  /* 0x000052000410b890 */ /* 0x000fe2000fffe0ff */
[----:B------:R-:W-:Y:S01]  /*48a0*/  VOTEU.ALL UP0, P4 ;  /* 0x0000000000ff7886 */ /* 0x000fe20002000000 */
[----:B------:R-:W-:Y:S01]  /*48b0*/  UMOV UR17, UR41 ;  /* 0x0000002900117c82 */ /* 0x000fe20008000000 */
[----:B------:R-:W-:Y:S01]  /*48c0*/  UMOV UR20, UR36 ;  /* 0x0000002400147c82 */ /* 0x000fe20008000000 */
[----:B------:R-:W-:Y:S02]  /*48d0*/  UMOV UR19, UR43 ;  /* 0x0000002b00137c82 */ /* 0x000fe40008000000 */
[----:B------:R1:W-:Y:S01]  /*48e0*/  @!UP2 UTMALDG.3D [UR40], [UR22], desc[UR14] ;  /* 0x00000e281600a5b4 */ /* 0x0003e20008011000 */
[----:B------:R-:W-:Y:S02]  /*48f0*/  @!UP3 UIADD3 UR10, UPT, UPT, UR58, 0x60, URZ ;  /* 0x000000603a0ab890 */ /* 0x000fe4000fffe0ff */
[----:B------:R-:W-:Y:S01]  /*4900*/  @!UP3 UIADD3 UR8, UPT, UPT, UR4, 0x5a00, URZ ;  /* 0x00005a000408b890 */ /* 0x000fe2000fffe0ff */
[----:B------:R-:W-:Y:S01]  /*4910*/  UMOV UR9, UR41 ;  /* 0x0000002900097c82 */ /* 0x000fe20008000000 */
[----:B------:R-:W-:Y:S01]  /*4920*/  UMOV UR12, UR36 ;  /* 0x00000024000c7c82 */ /* 0x000fe20008000000 */
[----:B------:R-:W-:Y:S01]  /*4930*/  UMOV UR11, UR43 ;  /* 0x0000002b000b7c82 */ /* 0x000fe20008000000 */
[----:B------:R1:W-:Y:S01]  /*4940*/  @!UP1 UTMALDG.3D [UR24], [UR22], desc[UR14] ;  /* 0x00000e18160095b4 */ /* 0x0003e20008011000 */
[----:B------:R-:W-:Y:S01]  /*4950*/  VOTEU.ALL UP1, P4 ;  /* 0x0000000000ff7886 */ /* 0x000fe20002020000 */
[----:B------:R-:W-:Y:S01]  /*4960*/  UPRMT UR7, UR37, 0x654, UR41 ;  /* 0x0000065425077896 */ /* 0x000fe20008000029 */
[----:B--2---:R-:W-:Y:S01]  /*4970*/  @!P1 IMAD.HI.U32 R12, R13, R16, RZ ;  /* 0x000000100d0c9227 */ /* 0x004fe200078e00ff */
[----:B---3--:R-:W-:Y:S02]  /*4980*/  @!P1 ISETP.NE.AND P0, PT, R14, 0x1, PT ;  /* 0x000000010e00980c */ /* 0x008fe40003f05270 */
[----:B----4-:R-:W-:Y:S01]  /*4990*/  @!P1 ISETP.NE.AND P2, PT, R3, 0x1, PT ;  /* 0x000000010300980c */ /* 0x010fe20003f45270 */
[C---:B------:R-:W-:Y:S01]  /*49a0*/  @!P1 IMAD.HI.U32 R9, R10.reuse, R15, RZ ;  /* 0x0000000f0a099227 */ /* 0x040fe200078e00ff */
[----:B------:R2:W-:Y:S02]  /*49b0*/  @!UP0 UTMALDG.3D [UR16], [UR22], desc[UR14] ;  /* 0x00000e10160085b4 */ /* 0x0005e40008011000 */
[----:B------:R-:W-:Y:S02]  /*49c0*/  @!P1 SHF.R.U32.HI R12, RZ, R17, R12 ;  /* 0x00000011ff0c9219 */ /* 0x000fe4000001160c */
[----:B-1----:R-:W-:Y:S02]  /*49d0*/  @!P1 SHF.R.U32.HI R9, RZ, R0, R9 ;  /* 0x00000000ff099219 */ /* 0x002fe40000011609 */
[----:B------:R-:W-:Y:S01]  /*49e0*/  @!P1 SEL R12, R13, R12, !P2 ;  /* 0x0000000c0d0c9207 */ /* 0x000fe20005000000 */
[----:B------:R2:W-:Y:S01]  /*49f0*/  @!UP1 UTMALDG.3D [UR8], [UR22], desc[UR14] ;  /* 0x00000e08160095b4 */ /* 0x0005e20008011000 */
[----:B------:R2:W-:Y:S01]  /*4a00*/  @!P4 SYNCS.ARRIVE.TRANS64.RED.A0TR RZ, [UR4+0x60], R20 ;  /* 0x00006014ffffc9a7 */ /* 0x0005e20008300404 */
[----:B------:R-:W-:Y:S05]  /*4a10*/  @!P1 SEL R9, R10, R9, !P0 ;  /* 0x000000090a099207 */ /* 0x000fea0004000000 */
[----:B------:R-:W-:Y:S02]  /*4a20*/  @!P1 IMAD.IADD R0, R9, 0x1, -R12 ;  /* 0x0000000109009824 */ /* 0x000fe400078e0a0c */
[----:B------:R-:W-:Y:S02]  /*4a30*/  @!P1 IMAD.IADD R9, R12, 0x1, -R9 ;  /* 0x000000010c099824 */ /* 0x000fe400078e0a09 */
[----:B------:R-:W-:Y:S02]  /*4a40*/  @!P1 IMAD R13, R0, R3, R13 ;  /* 0x00000003000d9224 */ /* 0x000fe400078e020d */
[----:B------:R-:W-:Y:S01]  /*4a50*/  @!P1 IMAD R10, R9, R14, R10 ;  /* 0x0000000e090a9224 */ /* 0x000fe200078e020a */
[----:B------:R-:W-:Y:S01]  /*4a60*/  SYNCS.ARRIVE.TRANS64.RED.A1T0 RZ, [UR7], RZ ;  /* 0x000000ffffff79a7 */ /* 0x000fe20008100407 */
[----:B------:R-:W1:Y:S02]  /*4a70*/  SYNCS.PHASECHK.TRANS64.TRYWAIT P5, [UR4+0x88], R11 ;  /* 0x0000880bff0075a7 */ /* 0x000e6400080a1104 */
[----:B-12---:R-:W-:Y:S05]  /*4a80*/  @!P5 BRA `(.L_x_73) ;  /* 0x00000044001cd947 */ /* 0x006fea0003800000 */
.L_x_160:
[----:B------:R-:W-:Y:S01]  /*4a90*/  @!P4 IADD3 R3, P0, PT, R38, 0x780, RZ ;  /* 0x000007802603c810 */ /* 0x000fe20007f1e0ff */
[----:B------:R-:W-:Y:S01]  /*4aa0*/  VOTEU.ALL UP2, P4 ;  /* 0x0000000000ff7886 */ /* 0x000fe20002040000 */
[----:B------:R-:W-:Y:S01]  /*4ab0*/  UMOV UR14, 0x0 ;  /* 0x00000000000e7882 */ /* 0x000fe20000000000 */
[----:B------:R-:W-:Y:S01]  /*4ac0*/  UMOV UR15, 0x10000000 ;  /* 0x10000000000f7882 */ /* 0x000fe20000000000 */
[----:B------:R-:W-:Y:S01]  /*4ad0*/  @!P4 R2UR UR8, R3 ;  /* 0x000000000308c2ca */ /* 0x000fe200000e0000 */
[----:B-1----:R-:W-:Y:S01]  /*4ae0*/  @!P4 IMAD.X R0, RZ, RZ, R39, P0 ;  /* 0x000000ffff00c224 */ /* 0x002fe200000e0627 */
[----:B------:R-:W-:Y:S01]  /*4af0*/  UMOV UR34, UR58 ;  /* 0x0000003a00227c82 */ /* 0x000fe20008000000 */
[----:B------:R-:W-:Y:S01]  /*4b00*/  VOTEU.ALL UP1, P4 ;  /* 0x0000000000ff7886 */ /* 0x000fe20002020000 */
[----:B------:R-:W-:Y:S01]  /*4b10*/  UMOV UR12, UR36 ;  /* 0x00000024000c7c82 */ /* 0x000fe20008000000 */
[----:B------:R-:W-:Y:S01]  /*4b20*/  VOTEU.ALL UP3, P4 ;  /* 0x0000000000ff7886 */ /* 0x000fe20002060000 */
[----:B------:R-:W-:Y:S01]  /*4b30*/  @!P4 R2UR UR7, R0 ;  /* 0x000000000007c2ca */ /* 0x000fe200000e0000 */
[----:B------:R-:W-:Y:S01]  /*4b40*/  VOTEU.ALL UP0, P4 ;  /* 0x0000000000ff7886 */ /* 0x000fe20002000000 */
[----:B------:R-:W-:Y:S01]  /*4b50*/  UMOV UR28, UR36 ;  /* 0x00000024001c7c82 */ /* 0x000fe20008000000 */
[----:B------:R-:W-:Y:S01]  /*4b60*/  UMOV UR20, UR36 ;  /* 0x0000002400147c82 */ /* 0x000fe20008000000 */
[----:B------:R-:W-:Y:S01]  /*4b70*/  @!UP3 UIADD3 UR33, UPT, UPT, UR4, 0x68, URZ ;  /* 0x000000680421b890 */ /* 0x000fe2000fffe0ff */
[----:B------:R-:W-:Y:S01]  /*4b80*/  IMAD.IADD R0, R13, 0x1, R62 ;  /* 0x000000010d007824 */ /* 0x000fe200078e023e */
[----:B------:R-:W-:Y:S01]  /*4b90*/  @!UP3 UIADD3 UR35, UPT, UPT, UR59, 0x30, URZ ;  /* 0x000000303b23b890 */ /* 0x000fe2000fffe0ff */
[----:B------:R-:W-:Y:S01]  /*4ba0*/  IMAD.U32 R14, RZ, RZ, UR8 ;  /* 0x00000008ff0e7e24 */ /* 0x000fe2000f8e00ff */
[----:B------:R-:W-:Y:S01]  /*4bb0*/  @!UP3 UIADD3 UR32, UPT, UPT, UR4, 0x6200, URZ ;  /* 0x000062000420b890 */ /* 0x000fe2000fffe0ff */
[----:B------:R-:W-:Y:S01]  /*4bc0*/  ISETP.NE.AND P0, PT, R36, 0x2, PT ;  /* 0x000000022400780c */ /* 0x000fe20003f05270 */
[----:B------:R-:W-:Y:S01]  /*4bd0*/  @!UP3 UIADD3 UR10, UPT, UPT, UR58, 0x20, URZ ;  /* 0x000000203a0ab890 */ /* 0x000fe2000fffe0ff */
[----:B------:R-:W-:Y:S01]  /*4be0*/  LOP3.LUT R37, R37, 0x1, RZ, 0x3c, !PT ;  /* 0x0000000125257812 */ /* 0x000fe200078e3cff */
[----:B------:R-:W-:Y:S01]  /*4bf0*/  @!UP3 UIADD3 UR8, UPT, UPT, UR4, 0x6a00, URZ ;  /* 0x00006a000408b890 */ /* 0x000fe2000fffe0ff */
[----:B------:R-:W-:Y:S01]  /*4c00*/  IMAD.U32 R15, RZ, RZ, UR7 ;  /* 0x00000007ff0f7e24 */ /* 0x000fe2000f8e00ff */
[----:B------:R-:W-:Y:S01]  /*4c10*/  @!P4 R2UR UR22, R14 ;  /* 0x000000000e16c2ca */ /* 0x000fe200000e0000 */
[----:B------:R-:W-:Y:S01]  /*4c20*/  UMOV UR9, UR33 ;  /* 0x0000002100097c82 */ /* 0x000fe20008000000 */
[----:B------:R-:W-:Y:S01]  /*4c30*/  UMOV UR11, UR35 ;  /* 0x00000023000b7c82 */ /* 0x000fe20008000000 */
[----:B------:R-:W-:Y:S01]  /*4c40*/  @!UP3 UIADD3 UR26, UPT, UPT, UR58, 0x40, URZ ;  /* 0x000000403a1ab890 */ /* 0x000fe2000fffe0ff */
[----:B------:R-:W-:Y:S01]  /*4c50*/  @!P4 R2UR UR23, R15 ;  /* 0x000000000f17c2ca */ /* 0x000fe200000e0000 */
[----:B------:R-:W-:Y:S01]  /*4c60*/  @!UP3 UIADD3 UR24, UPT, UPT, UR4, 0x7200, URZ ;  /* 0x000072000418b890 */ /* 0x000fe2000fffe0ff */
[----:B------:R-:W-:Y:S01]  /*4c70*/  SEL R3, RZ, 0x1, P0 ;  /* 0x00000001ff037807 */ /* 0x000fe20000000000 */
[----:B------:R-:W-:Y:S01]  /*4c80*/  UMOV UR25, UR33 ;  /* 0x0000002100197c82 */ /* 0x000fe20008000000 */
[----:B------:R-:W-:Y:S01]  /*4c90*/  UMOV UR27, UR35 ;  /* 0x00000023001b7c82 */ /* 0x000fe20008000000 */
[----:B------:R-:W-:Y:S01]  /*4ca0*/  @!UP3 UIADD3 UR18, UPT, UPT, UR58, 0x60, URZ ;  /* 0x000000603a12b890 */ /* 0x000fe2000fffe0ff */
[----:B------:R-:W-:Y:S01]  /*4cb0*/  LOP3.LUT R34, R34, R3, RZ, 0x3c, !PT ;  /* 0x0000000322227212 */ /* 0x000fe200078e3cff */
[----:B------:R-:W-:Y:S01]  /*4cc0*/  @!UP3 UIADD3 UR16, UPT, UPT, UR4, 0x7a00, URZ ;  /* 0x00007a000410b890 */ /* 0x000fe2000fffe0ff */
[----:B------:R-:W-:Y:S01]  /*4cd0*/  IMAD.IADD R20, R10, 0x1, R51 ;  /* 0x000000010a147824 */ /* 0x000fe200078e0233 */
[----:B------:R-:W-:Y:S01]  /*4ce0*/  UMOV UR17, UR33 ;  /* 0x0000002100117c82 */ /* 0x000fe20008000000 */
[----:B------:R-:W-:Y:S01]  /*4cf0*/  UMOV UR19, UR35 ;  /* 0x0000002300137c82 */ /* 0x000fe20008000000 */
[----:B------:R-:W-:Y:S02]  /*4d00*/  SEL R36, R36, RZ, P0 ;  /* 0x000000ff24247207 */ /* 0x000fe40000000000 */
[----:B------:R1:W-:Y:S01]  /*4d10*/  @!UP2 UTMALDG.3D [UR32], [UR22], desc[UR14] ;  /* 0x00000e201600a5b4 */ /* 0x0003e20008011000 */
[----:B------:R2:W-:Y:S01]  /*4d20*/  @!UP1 UTMALDG.3D [UR8], [UR22], desc[UR14] ;  /* 0x00000e08160095b4 */ /* 0x0005e20008011000 */
[----:B------:R-:W-:Y:S01]  /*4d30*/  VOTEU.ALL UP1, P4 ;  /* 0x0000000000ff7886 */ /* 0x000fe20002020000 */
[----:B------:R4:W-:Y:S04]  /*4d40*/  @!UP0 UTMALDG.3D [UR24], [UR22], desc[UR14] ;  /* 0x00000e18160085b4 */ /* 0x0009e80008011000 */
[----:B------:R4:W-:Y:S01]  /*4d50*/  @!UP1 UTMALDG.3D [UR16], [UR22], desc[UR14] ;  /* 0x00000e10160095b4 */ /* 0x0009e20008011000 */
[----:B------:R4:W-:Y:S01]  /*4d60*/  @!P4 SYNCS.ARRIVE.TRANS64.RED.A0TR RZ, [UR4+0x68], R32 ;  /* 0x00006820ffffc9a7 */ /* 0x0009e20008300404 */
[----:B------:R-:W-:Y:S01]  /*4d70*/  UPLOP3.LUT UP1, UPT, UPT, UPT, UPT, 0x80, 0x8 ;  /* 0x000000000008789c */ /* 0x000fe20003f2f070 */
[----:B-1----:R-:W-:Y:S01]  /*4d80*/  @P3 R2UR UR36, R33 ;  /* 0x00000000212432ca */ /* 0x002fe200000e0000 */
[----:B------:R-:W-:Y:S01]  /*4d90*/  SYNCS.ARRIVE.TRANS64.RED.A1T0 RZ, [UR5], RZ ;  /* 0x000000ffffff79a7 */ /* 0x000fe20008100405 */
[----:B--2---:R-:W-:Y:S01]  /*4da0*/  R2UR UR11, R0 ;  /* 0x00000000000b72ca */ /* 0x004fe200000e0000 */
[----:B------:R-:W-:Y:S03]  /*4db0*/  @!UPT UIADD3 URZ, UPT, UPT, URZ, URZ, URZ ;  /* 0x000000fffffff290 */ /* 0x000fe6000fffe0ff */
[----:B------:R-:W-:Y:S11]  /*4dc0*/  @P3 BRA `(.L_x_74) ;  /* 0xffffffec004c3947 */ /* 0x000ff6000383ffff */
[----:B------:R-:W-:-:S04]  /*4dd0*/  SHF.L.U32 R3, R37, 0x1f, RZ ;  /* 0x0000001f25037819 */ /* 0x000fc800000006ff */
[----:B------:R-:W1:Y:S02]  /*4de0*/  SYNCS.PHASECHK.TRANS64.TRYWAIT P0, [UR4+0x70], R3 ;  /* 0x00007003ff0075a7 */ /* 0x000e640008001104 */
[----:B-1----:R-:W-:Y:S05]  /*4df0*/  @!P0 BRA `(.L_x_75) ;  /* 0x0000004000588947 */ /* 0x002fea0003800000 */
.L_x_162:
[----:B------:R-:W2:Y:S02]  /*4e00*/  SYNCS.PHASECHK.TRANS64.TRYWAIT P0, [UR4+0x78], R3 ;  /* 0x00007803ff0075a7 */ /* 0x000ea40008001104 */
[----:B--2---:R-:W-:Y:S05]  /*4e10*/  @!P0 BRA `(.L_x_76) ;  /* 0x0000004000688947 */ /* 0x004fea0003800000 */
.L_x_164:
[----:B------:R-:W2:Y:S02]  /*4e20*/  SYNCS.PHASECHK.TRANS64.TRYWAIT P0, [UR4+0x80], R3 ;  /* 0x00008003ff0075a7 */ /* 0x000ea40008001104 */
[----:B--2---:R-:W-:Y:S05]  /*4e30*/  @!P0 BRA `(.L_x_77) ;  /* 0x0000004000788947 */ /* 0x004fea0003800000 */
.L_x_166:
[----:B-1----:R-:W-:-:S07]  /*4e40*/  MOV R0, UR4 ;  /* 0x0000000400007c02 */ /* 0x002fce0008000f00 */
.L_x_78:
[----:B-1----:R-:W-:-:S04]  /*4e50*/  SHF.L.U32 R3, R37, 0x1f, RZ ;  /* 0x0000001f25037819 */ /* 0x002fc800000006ff */
[----:B------:R1:W2:Y:S03]  /*4e60*/  SYNCS.PHASECHK.TRANS64.TRYWAIT P0, [R0+URZ+0x88], R3 ;  /* 0x00008803000075a7 */ /* 0x0002a600080011ff */
[----:B--2---:R-:W-:Y:S05]  /*4e70*/  @!P0 NANOSLEEP.SYNCS 0x989680 ;  /* 0x009896800000895d */ /* 0x004fea0003900000 */
[----:B------:R-:W2:Y:S02]  /*4e80*/  @!P0 SYNCS.PHASECHK.TRANS64 P0, [R0+URZ+0x88], R3 ;  /* 0x00008803000085a7 */ /* 0x000ea400080010ff */
[----:B--2-4-:R-:W-:Y:S05]  /*4e90*/  @P0 EXIT ;  /* 0x000000000000094d */ /* 0x014fea0003800000 */
[----:B------:R-:W-:Y:S05]  /*4ea0*/  BRA `(.L_x_78) ;  /* 0xfffffffc00e87947 */ /* 0x000fea000383ffff */
.L_x_63:
[----:B------:R-:W-:-:S06]  /*4eb0*/  UISETP.GE.AND UP0, UPT, UR8, 0x4, UPT ;  /* 0x000000040800788c */ /* 0x000fcc000bf06270 */
[----:B------:R-:W-:-:S13]  /*4ec0*/  PLOP3.LUT P0, PT, PT, PT, UP0, 0x80, 0x8 ;  /* 0x000000000008781c */ /* 0x000fda0003f0f008 */
[----:B------:R-:W-:Y:S05]  /*4ed0*/  @!P0 EXIT ;  /* 0x000000000000894d */ /* 0x000fea0003800000 */
[----:B------:R-:W-:Y:S01]  /*4ee0*/  BAR.SYNC.DEFER_BLOCKING 0x6, 0xa0 ;  /* 0x0182800000007b1d */ /* 0x000fe20000010000 */
[C---:B------:R-:W-:Y:S01]  /*4ef0*/  IMAD.SHL.U32 R4, R76.reuse, 0x10, RZ ;  /* 0x000000104c047824 */ /* 0x040fe200078e00ff */
[C---:B------:R-:W-:Y:S01]  /*4f00*/  R2P PR, R76.reuse, 0x18 ;  /* 0x000000184c007804 */ /* 0x040fe20000000000 */
[C---:B------:R-:W-:Y:S01]  /*4f10*/  IMAD.U32 R31, R76.reuse, 0x10000, RZ ;  /* 0x000100004c1f7824 */ /* 0x040fe200078e00ff */
[----:B------:R-:W-:Y:S01]  /*4f20*/  LOP3.LUT R76, R76, 0x60, RZ, 0xc0, !PT ;  /* 0x000000604c4c7812 */ /* 0x000fe200078ec0ff */
[----:B------:R-:W-:Y:S01]  /*4f30*/  IMAD.MOV.U32 R74, RZ, RZ, 0xa0 ;  /* 0x000000a0ff4a7424 */ /* 0x000fe200078e00ff */
[----:B------:R-:W-:Y:S02]  /*4f40*/  UMOV UR46, 0x400 ;  /* 0x00000400002e7882 */ /* 0x000fe40000000000 */
[----:B------:R-:W1:Y:S01]  /*4f50*/  LDC R65, c[0x0][0x370] ;  /* 0x0000dc00ff417b82 */ /* 0x000e620000000800 */
[----:B------:R-:W-:Y:S01]  /*4f60*/  ULEA UR46, UR37, UR46, 0x18 ;  /* 0x0000002e252e7291 */ /* 0x000fe2000f8ec0ff */
[----:B------:R-:W-:Y:S01]  /*4f70*/  LOP3.LUT R75, R3, 0x600, R4, 0xf8, !PT ;  /* 0x00000600034b7812 */ /* 0x000fe200078ef804 */
[----:B------:R-:W-:Y:S01]  /*4f80*/  IMAD.MOV.U32 R72, RZ, RZ, 0x1 ;  /* 0x00000001ff487424 */ /* 0x000fe200078e00ff */
[----:B------:R-:W-:Y:S01]  /*4f90*/  LOP3.LUT R31, R31, 0x600000, RZ, 0xc0, !PT ;  /* 0x006000001f1f7812 */ /* 0x000fe200078ec0ff */
[----:B------:R-:W-:Y:S01]  /*4fa0*/  UIADD3 UR4, UPT, UPT, UR46, 0x200, URZ ;  /* 0x000002002e047890 */ /* 0x000fe2000fffe0ff */
[----:B------:R-:W-:Y:S01]  /*4fb0*/  IMAD.MOV.U32 R30, RZ, RZ, RZ ;  /* 0x000000ffff1e7224 */ /* 0x000fe200078e00ff */
[----:B------:R-:W-:Y:S01]  /*4fc0*/  CS2R R70, SRZ ;  /* 0x0000000000467805 */ /* 0x000fe2000001ff00 */
[----:B------:R-:W2:Y:S01]  /*4fd0*/  LDC R28, c[0x0][0xd0c] ;  /* 0x00034300ff1c7b82 */ /* 0x000ea20000000800 */
[----:B------:R-:W-:Y:S01]  /*4fe0*/  IMAD.MOV.U32 R80, RZ, RZ, RZ ;  /* 0x000000ffff507224 */ /* 0x000fe200078e00ff */
[----:B------:R-:W-:Y:S01]  /*4ff0*/  SEL R74, R74, 0x60, !P3 ;  /* 0x000000604a4a7807 */ /* 0x000fe20005800000 */
[----:B------:R-:W-:Y:S01]  /*5000*/  IMAD.U32 R68, RZ, RZ, UR4 ;  /* 0x00000004ff447e24 */ /* 0x000fe2000f8e00ff */
[----:B------:R-:W4:Y:S04]  /*5010*/  LDCU.64 UR50, c[0x0][0x348] ;  /* 0x00006900ff3277ac */ /* 0x000f280008000a00 */
[----:B------:R-:W1:Y:S01]  /*5020*/  LDC R64, c[0x0][0xd20] ;  /* 0x00034800ff407b82 */ /* 0x000e620000000800 */
[----:B------:R-:W3:Y:S01]  /*5030*/  LDS R0, [UR46+0x130] ;  /* 0x0001302eff007984 */ /* 0x000ee20008000800 */
[----:B------:R-:W-:Y:S01]  /*5040*/  LEA R75, R75, R68, 0x2 ;  /* 0x000000444b4b7211 */ /* 0x000fe200078e10ff */
[----:B------:R-:W1:Y:S03]  /*5050*/  LDCU.64 UR44, c[0x0][0xa88] ;  /* 0x00015100ff2c77ac */ /* 0x000e660008000a00 */
[C---:B------:R-:W-:Y:S01]  /*5060*/  IADD3 R73, PT, PT, R75.reuse, 0x140, RZ ;  /* 0x000001404b497810 */ /* 0x040fe20007ffe0ff */
[----:B------:R-:W-:Y:S01]  /*5070*/  UMOV UR47, URZ ;  /* 0x000000ff002f7c82 */ /* 0x000fe20008000000 */
[----:B------:R-:W1:Y:S01]  /*5080*/  LDC R26, c[0x0][0xd30] ;  /* 0x00034c00ff1a7b82 */ /* 0x000e620000000800 */
[----:B------:R-:W-:Y:S01]  /*5090*/  @P4 IADD3 R73, PT, PT, R75, 0xc0, RZ ;  /* 0x000000c04b494810 */ /* 0x000fe20007ffe0ff */
[----:B------:R-:W-:-:S06]  /*50a0*/  UMOV UR48, URZ ;  /* 0x000000ff00307c82 */ /* 0x000fcc0008000000 */
[----:B------:R-:W1:Y:S08]  /*50b0*/  LDC.64 R56, c[0x0][0xa88] ;  /* 0x0002a200ff387b82 */ /* 0x000e700000000a00 */
[----:B------:R-:W1:Y:S08]  /*50c0*/  LDC.64 R60, c[0x0][0xd10] ;  /* 0x00034400ff3c7b82 */ /* 0x000e700000000a00 */
[----:B------:R-:W1:Y:S08]  /*50d0*/  LDC.64 R24, c[0x0][0xd18] ;  /* 0x00034600ff187b82 */ /* 0x000e700000000a00 */
[----:B------:R-:W1:Y:S01]  /*50e0*/  LDC.64 R22, c[0x0][0xd28] ;  /* 0x00034a00ff167b82 */ /* 0x000e620000000a00 */
[----:B---3--:R-:W-:-:S07]  /*50f0*/  IADD3 R31, PT, PT, R0, R31, RZ ;  /* 0x0000001f001f7210 */ /* 0x008fce0007ffe0ff */
[----:B------:R-:W3:Y:S08]  /*5100*/  LDC.64 R58, c[0x0][0xa90] ;  /* 0x0002a400ff3a7b82 */ /* 0x000ef00000000a00 */
[----:B------:R-:W1:Y:S08]  /*5110*/  LDC.64 R54, c[0x0][0xab0] ;  /* 0x0002ac00ff367b82 */ /* 0x000e700000000a00 */
[----:B------:R-:W1:Y:S08]  /*5120*/  LDC.64 R52, c[0x0][0xaa8] ;  /* 0x0002aa00ff347b82 */ /* 0x000e700000000a00 */
[----:B--2-4-:R-:W1:Y:S02]  /*5130*/  LDC R66, c[0x0][0x374] ;  /* 0x0000dd00ff427b82 */ /* 0x014e640000000800 */
.L_x_122:
[----:B------:R-:W-:Y:S02]  /*5140*/  LEA R0, R80, UR46, 0x3 ;  /* 0x0000002e50007c11 */ /* 0x000fe4000f8e18ff */
[----:B------:R-:W-:Y:S02]  /*5150*/  SHF.L.U32 R3, R70, 0x1f, RZ ;  /* 0x0000001f46037819 */ /* 0x000fe400000006ff */
[----:B------:R-:W-:Y:S02]  /*5160*/  LEA R16, R80, UR46, 0x4 ;  /* 0x0000002e50107c11 */ /* 0x000fe4000f8e20ff */
[----:B--2---:R-:W2:Y:S02]  /*5170*/  SYNCS.PHASECHK.TRANS64.TRYWAIT P0, [R0+URZ+0xa0], R3 ;  /* 0x0000a003000075a7 */ /* 0x004ea400080011ff */
[----:B--2---:R-:W-:Y:S05]  /*5180*/  @!P0 BRA `(.L_x_79) ;  /* 0x0000003c00bc8947 */ /* 0x004fea0003800000 */
.L_x_167:
[----:B------:R-:W4:Y:S01]  /*5190*/  LDC.64 R14, c[0x0][0xd10] ;  /* 0x00034400ff0e7b82 */ /* 0x000f220000000a00 */
[----:B------:R-:W3:Y:S01]  /*51a0*/  LDS.128 R16, [R16+0x110] ;  /* 0x0001100010107984 */ /* 0x000ee20000000c00 */
[----:B-1----:R-:W-:Y:S01]  /*51b0*/  ISETP.NE.AND P1, PT, R26, 0x1, PT ;  /* 0x000000011a00780c */ /* 0x002fe20003f25270 */
[----:B--2---:R-:W-:Y:S01]  /*51c0*/  VIADD R0, R0, 0xb0 ;  /* 0x000000b000007836 */ /* 0x004fe20000000000 */
[----:B------:R-:W-:Y:S04]  /*51d0*/  ISETP.GE.AND P0, PT, R2, 0x1, PT ;  /* 0x000000010200780c */ /* 0x000fe80003f06270 */
[----:B------:R-:W1:Y:S01]  /*51e0*/  LDC.64 R12, c[0x0][0xd18] ;  /* 0x00034600ff0c7b82 */ /* 0x000e620000000a00 */
[----:B------:R-:W-:Y:S01]  /*51f0*/  PRMT R0, RZ, 0x654, R0 ;  /* 0x00000654ff007816 */ /* 0x000fe20000000000 */
[----:B------:R-:W-:Y:S01]  /*5200*/  @!PT LDS RZ, [RZ] ;  /* 0x00000000fffff984 */ /* 0x000fe20000000800 */
[----:B------:R-:W-:Y:S01]  /*5210*/  @!PT LDS RZ, [RZ] ;  /* 0x00000000fffff984 */ /* 0x000fe20000000800 */
[----:B------:R-:W-:Y:S01]  /*5220*/  @!PT LDS RZ, [RZ] ;  /* 0x00000000fffff984 */ /* 0x000fe20000000800 */
[----:B------:R-:W-:Y:S01]  /*5230*/  @!PT LDS RZ, [RZ] ;  /* 0x00000000fffff984 */ /* 0x000fe20000000800 */
[----:B------:R2:W-:Y:S06]  /*5240*/  MEMBAR.ALL.CTA ;  /* 0x0000000000007992 */ /* 0x0005ec0000008000 */
[----:B--2---:R-:W2:Y:S01]  /*5250*/  FENCE.VIEW.ASYNC.S ;  /* 0x00000000000073c6 */ /* 0x004ea20000000000 */
[----:B------:R-:W1:Y:S08]  /*5260*/  @!P1 LDC R11, c[0x0][0xd20] ;  /* 0x00034800ff0b9b82 */ /* 0x000e700000000800 */
[----:B------:R-:W1:Y:S01]  /*5270*/  @!P1 LDC R10, c[0x0][0xd0c] ;  /* 0x00034300ff0a9b82 */ /* 0x000e620000000800 */
[----:B--2---:R2:W-:Y:S01]  /*5280*/  SYNCS.ARRIVE.TRANS64.RED.A1T0 RZ, [R0+URZ], RZ ;  /* 0x000000ff00ff79a7 */ /* 0x0045e200081004ff */
[----:B---3--:R-:W-:Y:S04]  /*5290*/  LOP3.LUT P4, RZ, R18, 0x1, RZ, 0xc0, !PT ;  /* 0x0000000112ff7812 */ /* 0x008fe8000788c0ff */
[----:B------:R-:W-:Y:S09]  /*52a0*/  P2R R77, PR, RZ, 0x10 ;  /* 0x00000010ff4d7803 */ /* 0x000ff20000000000 */
[----:B------:R-:W-:Y:S02]  /*52b0*/  @P4 MOV R29, R16 ;  /* 0x00000010001d4202 */ /* 0x000fe40000000f00 */
[----:B------:R-:W-:Y:S01]  /*52c0*/  @P4 LOP3.LUT R27, R17, 0xffff, RZ, 0xc0, !PT ;  /* 0x0000ffff111b4812 */ /* 0x000fe200078ec0ff */
[----:B--2-4-:R-:W-:Y:S06]  /*52d0*/  @!P0 BRA `(.L_x_80) ;  /* 0x0000000000a48947 */ /* 0x014fec0003800000 */
[----:B------:R-:W-:Y:S01]  /*52e0*/  IMAD.HI.U32 R21, R66, R25, RZ ;  /* 0x0000001942157227 */ /* 0x000fe200078e00ff */
[----:B------:R-:W-:Y:S02]  /*52f0*/  ISETP.NE.AND P0, PT, R24, 0x1, PT ;  /* 0x000000011800780c */ /* 0x000fe40003f05270 */
[----:B------:R-:W-:Y:S01]  /*5300*/  ISETP.NE.AND P2, PT, R2, 0x1, PT ;  /* 0x000000010200780c */ /* 0x000fe20003f45270 */
[----:B------:R-:W-:Y:S01]  /*5310*/  IMAD.HI.U32 R34, R65, R60, RZ ;  /* 0x0000003c41227227 */ /* 0x000fe200078e00ff */
        /* <DEDUP_REMOVED lines=8> */
[-C--:B------:R-:W-:Y:S04]  /*53a0*/  IMAD.HI.U32 R34, R3, R22.reuse, RZ ;  /* 0x0000001603227227 */ /* 0x080fe800078e00ff */
[----:B------:R-:W-:Y:S01]  /*53b0*/  IMAD.HI.U32 R36, R7, R22, RZ ;  /* 0x0000001607247227 */ /* 0x000fe200078e00ff */
[-C--:B------:R-:W-:Y:S02]  /*53c0*/  @P2 SHF.R.U32.HI R3, RZ, R23.reuse, R34 ;  /* 0x00000017ff032219 */ /* 0x080fe40000011622 */
[----:B------:R-:W-:Y:S02]  /*53d0*/  SHF.R.U32.HI R34, RZ, R64, R21 ;  /* 0x00000040ff227219 */ /* 0x000fe40000011615 */
[----:B------:R-:W-:Y:S01]  /*53e0*/  @P2 SHF.R.U32.HI R7, RZ, R23, R36 ;  /* 0x00000017ff072219 */ /* 0x000fe20000011624 */
[C---:B------:R-:W-:Y:S01]  /*53f0*/  IMAD R4, R2.reuse, R3, RZ ;  /* 0x0000000302047224 */ /* 0x040fe200078e02ff */
[----:B------:R-:W-:Y:S02]  /*5400*/  SEL R5, R27, R34, !P0 ;  /* 0x000000221b057207 */ /* 0x000fe40004000000 */
[----:B------:R-:W-:Y:S01]  /*5410*/  SEL R3, R29, R38, !P3 ;  /* 0x000000261d037207 */ /* 0x000fe20005800000 */
[----:B------:R-:W-:Y:S01]  /*5420*/  IMAD R6, R2, R7, RZ ;  /* 0x0000000702067224 */ /* 0x000fe200078e02ff */
[C---:B------:R-:W-:Y:S01]  /*5430*/  ISETP.GE.AND P0, PT, R5.reuse, R4, PT ;  /* 0x000000040500720c */ /* 0x040fe20003f06270 */
[----:B------:R-:W-:Y:S03]  /*5440*/  IMAD.HI.U32 R8, R5, R22, RZ ;  /* 0x0000001605087227 */ /* 0x000fe600078e00ff */
[----:B------:R-:W-:Y:S01]  /*5450*/  ISETP.GE.OR P0, PT, R3, R6, P0 ;  /* 0x000000060300720c */ /* 0x000fe20000706670 */
[----:B------:R-:W-:Y:S01]  /*5460*/  IMAD.MOV R6, RZ, RZ, -R3 ;  /* 0x000000ffff067224 */ /* 0x000fe200078e0a03 */
[-C--:B------:R-:W-:Y:S03]  /*5470*/  SHF.R.U32.HI R8, RZ, R23.reuse, R8 ;  /* 0x00000017ff087219 */ /* 0x080fe60000011608 */
[----:B------:R-:W-:Y:S01]  /*5480*/  IMAD R29, R28, R6, R29 ;  /* 0x000000061c1d7224 */ /* 0x000fe200078e021d */
[----:B------:R-:W-:Y:S05]  /*5490*/  SEL R9, R5, R8, !P2 ;  /* 0x0000000805097207 */ /* 0x000fea0005000000 */
[----:B------:R-:W-:Y:S02]  /*54a0*/  IMAD.MOV R8, RZ, RZ, -R9 ;  /* 0x000000ffff087224 */ /* 0x000fe400078e0a09 */
[C---:B------:R-:W-:Y:S04]  /*54b0*/  @!P0 IMAD.HI.U32 R4, R3.reuse, R22, RZ ;  /* 0x0000001603048227 */ /* 0x040fe800078e00ff */
[----:B------:R-:W-:Y:S01]  /*54c0*/  IMAD R8, R2, R8, R5 ;  /* 0x0000000802087224 */ /* 0x000fe200078e0205 */
[----:B------:R-:W-:Y:S04]  /*54d0*/  @!P0 SHF.R.U32.HI R4, RZ, R23, R4 ;  /* 0x00000017ff048219 */ /* 0x000fe80000011604 */
[----:B------:R-:W-:Y:S02]  /*54e0*/  @!P0 SEL R0, R3, R4, !P2 ;  /* 0x0000000403008207 */ /* 0x000fe40005000000 */
[----:B------:R-:W-:Y:S02]  /*54f0*/  IADD3 R4, PT, PT, -R5, RZ, RZ ;  /* 0x000000ff05047210 */ /* 0x000fe40007ffe1ff */
[----:B------:R-:W-:Y:S01]  /*5500*/  @!P0 IADD3 R9, PT, PT, R9, -R0, RZ ;  /* 0x8000000009098210 */ /* 0x000fe20007ffe0ff */
[----:B------:R-:W-:Y:S02]  /*5510*/  @!P0 IMAD R0, R7, R8, R0 ;  /* 0x0000000807008224 */ /* 0x000fe400078e0200 */
[----:B------:R-:W-:Y:S02]  /*5520*/  IMAD R27, R24, R4, R27 ;  /* 0x00000004181b7224 */ /* 0x000fe400078e021b */
[----:B------:R-:W-:Y:S02]  /*5530*/  @!P0 IMAD R5, R9, R2, R3 ;  /* 0x0000000209058224 */ /* 0x000fe400078e0203 */
[----:B------:R-:W-:Y:S04]  /*5540*/  @!P0 IMAD.MOV.U32 R3, RZ, RZ, R0 ;  /* 0x000000ffff038224 */ /* 0x000fe800078e0000 */
[----:B------:R-:W-:Y:S02]  /*5550*/  IMAD R29, R3, R28, R29 ;  /* 0x0000001c031d7224 */ /* 0x000fe400078e021d */
[----:B------:R-:W-:Y:S07]  /*5560*/  IMAD R27, R5, R24, R27 ;  /* 0x00000018051b7224 */ /* 0x000fee00078e021b */
.L_x_80:
[----:B-1----:R-:W-:Y:S01]  /*5570*/  @!P1 ISETP.NE.AND P0, PT, R12, 0x1, PT ;  /* 0x000000010c00980c */ /* 0x002fe20003f05270 */
[----:B------:R-:W-:Y:S01]  /*5580*/  @!P1 IMAD.HI.U32 R4, R27, R13, RZ ;  /* 0x0000000d1b049227 */ /* 0x000fe200078e00ff */
[----:B------:R-:W-:Y:S01]  /*5590*/  R2UR UR42, R20 ;  /* 0x00000000142a72ca */ /* 0x000fe200000e0000 */
[----:B------:R-:W-:Y:S01]  /*55a0*/  USHF.L.U32 UR41, UR11, 0x7, URZ ;  /* 0x000000070b297899 */ /* 0x000fe200080006ff */
[----:B------:R-:W-:Y:S01]  /*55b0*/  @!P1 ISETP.NE.AND P2, PT, R10, 0x1, PT ;  /* 0x000000010a00980c */ /* 0x000fe20003f45270 */
[----:B------:R-:W-:Y:S01]  /*55c0*/  @!P1 IMAD.HI.U32 R0, R29, R14, RZ ;  /* 0x0000000e1d009227 */ /* 0x000fe200078e00ff */
[----:B------:R-:W-:Y:S01]  /*55d0*/  @!P1 SHF.R.U32.HI R4, RZ, R11, R4 ;  /* 0x0000000bff049219 */ /* 0x000fe20000011604 */
[----:B------:R-:W-:Y:S01]  /*55e0*/  BSSY.RECONVERGENT B6, `(.L_x_81) ;  /* 0x000002c000067945 */ /* 0x000fe20003800200 */
[----:B------:R-:W-:Y:S01]  /*55f0*/  @P4 SHF.R.U32.HI R69, RZ, 0x10, R17 ;  /* 0x00000010ff454819 */ /* 0x000fe20000011611 */
[----:B------:R-:W-:Y:S01]  /*5600*/  VIADD R80, R80, 0x1 ;  /* 0x0000000150507836 */ /* 0x000fe20000000000 */
[----:B------:R-:W-:Y:S02]  /*5610*/  @!P1 SEL R3, R27, R4, !P0 ;  /* 0x000000041b039207 */ /* 0x000fe40004000000 */
[----:B------:R-:W-:Y:S02]  /*5620*/  @!P1 SHF.R.U32.HI R0, RZ, R15, R0 ;  /* 0x0000000fff009219 */ /* 0x000fe40000011600 */
[----:B------:R-:W-:Y:S01]  /*5630*/  LOP3.LUT P0, RZ, R68, 0x1f0, RZ, 0xc0, !PT ;  /* 0x000001f044ff7812 */ /* 0x000fe2000780c0ff */
[----:B------:R-:W-:Y:S01]  /*5640*/  USHF.L.U32 UR42, UR42, 0x6, URZ ;  /* 0x000000062a2a7899 */ /* 0x000fe200080006ff */
[----:B------:R-:W-:Y:S05]  /*5650*/  @!P1 SEL R4, R29, R0, !P2 ;  /* 0x000000001d049207 */ /* 0x000fea0005000000 */
[----:B------:R-:W-:Y:S02]  /*5660*/  @!P1 IMAD.IADD R0, R3, 0x1, -R4 ;  /* 0x0000000103009824 */ /* 0x000fe400078e0a04 */
[----:B------:R-:W-:Y:S02]  /*5670*/  @!P1 IMAD.IADD R3, R4, 0x1, -R3 ;  /* 0x0000000104039824 */ /* 0x000fe400078e0a03 */
[----:B------:R-:W-:Y:S02]  /*5680*/  @!P1 IMAD R29, R0, R10, R29 ;  /* 0x0000000a001d9224 */ /* 0x000fe400078e021d */
[----:B------:R-:W-:Y:S01]  /*5690*/  @!P1 IMAD R27, R3, R12, R27 ;  /* 0x0000000c031b9224 */ /* 0x000fe200078e021b */
[----:B------:R-:W-:Y:S06]  /*56a0*/  @!P0 BRA `(.L_x_82) ;  /* 0x00000000007c8947 */ /* 0x000fec0003800000 */
[----:B------:R-:W1:Y:S01]  /*56b0*/  LDCU.64 UR8, c[0x4][0x80] ;  /* 0x01001000ff0877ac */ /* 0x000e620008000a00 */
[----:B------:R-:W-:Y:S01]  /*56c0*/  MOV R16, 0x0 ;  /* 0x0000000000107802 */ /* 0x000fe20000000f00 */
[----:B------:R-:W-:Y:S02]  /*56d0*/  HFMA2 R12, -RZ, RZ, 0, 5.9604644775390625e-08 ;  /* 0x00000001ff0c7431 */ /* 0x000fe400000001ff */
[----:B------:R-:W-:Y:S01]  /*56e0*/  IMAD.MOV.U32 R8, RZ, RZ, 0x70 ;  /* 0x00000070ff087424 */ /* 0x000fe200078e00ff */
[----:B------:R2:W3:Y:S01]  /*56f0*/  LDC.64 R14, c[0x4][R16] ;  /* 0x01000000100e7b82 */ /* 0x0004e20000000a00 */
[----:B------:R-:W4:Y:S01]  /*5700*/  LDCU.64 UR6, c[0x4][0x88] ;  /* 0x01001100ff0677ac */ /* 0x000f220008000a00 */
[----:B------:R-:W-:Y:S01]  /*5710*/  IMAD.MOV.U32 R13, RZ, RZ, RZ ;  /* 0x000000ffff0d7224 */ /* 0x000fe200078e00ff */
[----:B------:R-:W2:Y:S01]  /*5720*/  LDCU.64 UR4, c[0x4][0x8] ;  /* 0x01000100ff0477ac */ /* 0x000ea20008000a00 */
[----:B-1----:R-:W-:Y:S01]  /*5730*/  MOV R5, UR9 ;  /* 0x0000000900057c02 */ /* 0x002fe20008000f00 */
[----:B------:R-:W-:Y:S01]  /*5740*/  IMAD.U32 R4, RZ, RZ, UR8 ;  /* 0x00000008ff047e24 */ /* 0x000fe2000f8e00ff */
[----:B----4-:R-:W-:Y:S01]  /*5750*/  MOV R7, UR7 ;  /* 0x0000000700077c02 */ /* 0x010fe20008000f00 */
[----:B------:R-:W-:Y:S01]  /*5760*/  IMAD.U32 R6, RZ, RZ, UR6 ;  /* 0x00000006ff067e24 */ /* 0x000fe2000f8e00ff */
[----:B--2---:R-:W-:Y:S01]  /*5770*/  MOV R11, UR5 ;  /* 0x00000005000b7c02 */ /* 0x004fe20008000f00 */
[----:B------:R-:W-:Y:S02]  /*5780*/  IMAD.U32 R10, RZ, RZ, UR4 ;  /* 0x00000004ff0a7e24 */ /* 0x000fe4000f8e00ff */
[----:B------:R-:W-:Y:S07]  /*5790*/  LEPC R20, `(.L_x_83) ;  /* 0x000000001014794e */ /* 0x000fee0000000000 */
[----:B---3-5:R-:W-:Y:S05]  /*57a0*/  CALL.ABS.NOINC R14 ;  /* 0x000000000e007343 */ /* 0x028fea0003c00000 */
.L_x_83:
[----:B------:R-:W1:Y:S01]  /*57b0*/  LDCU.64 UR8, c[0x4][0x80] ;  /* 0x01001000ff0877ac */ /* 0x000e620008000a00 */
[----:B------:R-:W2:Y:S01]  /*57c0*/  LDC.64 R16, c[0x4][R16] ;  /* 0x0100000010107b82 */ /* 0x000ea20000000a00 */
[----:B------:R-:W-:Y:S02]  /*57d0*/  HFMA2 R12, -RZ, RZ, 0, 5.9604644775390625e-08 ;  /* 0x00000001ff0c7431 */ /* 0x000fe400000001ff */
[----:B------:R-:W-:Y:S02]  /*57e0*/  IMAD.MOV.U32 R8, RZ, RZ, 0x70 ;  /* 0x00000070ff087424 */ /* 0x000fe400078e00ff */
[----:B------:R-:W-:Y:S01]  /*57f0*/  IMAD.MOV.U32 R13, RZ, RZ, RZ ;  /* 0x000000ffff0d7224 */ /* 0x000fe200078e00ff */
[----:B------:R-:W3:Y:S01]  /*5800*/  LDCU.64 UR6, c[0x4][0x88] ;  /* 0x01001100ff0677ac */ /* 0x000ee20008000a00 */
[----:B------:R-:W4:Y:S01]  /*5810*/  LDCU.64 UR4, c[0x4][0x8] ;  /* 0x01000100ff0477ac */ /* 0x000f220008000a00 */
[----:B-1----:R-:W-:Y:S02]  /*5820*/  MOV R4, UR8 ;  /* 0x0000000800047c02 */ /* 0x002fe40008000f00 */
[----:B------:R-:W-:Y:S02]  /*5830*/  MOV R5, UR9 ;  /* 0x0000000900057c02 */ /* 0x000fe40008000f00 */
[----:B---3--:R-:W-:Y:S01]  /*5840*/  MOV R7, UR7 ;  /* 0x0000000700077c02 */ /* 0x008fe20008000f00 */
[----:B------:R-:W-:Y:S01]  /*5850*/  IMAD.U32 R6, RZ, RZ, UR6 ;  /* 0x00000006ff067e24 */ /* 0x000fe2000f8e00ff */
[----:B----4-:R-:W-:Y:S01]  /*5860*/  MOV R11, UR5 ;  /* 0x00000005000b7c02 */ /* 0x010fe20008000f00 */
[----:B------:R-:W-:Y:S02]  /*5870*/  IMAD.U32 R10, RZ, RZ, UR4 ;  /* 0x00000004ff0a7e24 */ /* 0x000fe4000f8e00ff */
[----:B------:R-:W-:Y:S07]  /*5880*/  LEPC R20, `(.L_x_82) ;  /* 0x000000001014794e */ /* 0x000fee0000000000 */
[----:B--2---:R-:W-:Y:S05]  /*5890*/  CALL.ABS.NOINC R16 ;  /* 0x0000000010007343 */ /* 0x004fea0003c00000 */
.L_x_82:
[----:B------:R-:W-:Y:S05]  /*58a0*/  BSYNC.RECONVERGENT B6 ;  /* 0x0000000000067941 */ /* 0x000fea0003800200 */
.L_x_81:
[----:B------:R-:W-:Y:S02]  /*58b0*/  ISETP.NE.U32.AND P0, PT, RZ, UR44, PT ;  /* 0x0000002cff007c0c */ /* 0x000fe4000bf05070 */
[C---:B------:R-:W-:Y:S02]  /*58c0*/  ISETP.NE.U32.AND P1, PT, R58.reuse, RZ, PT ;  /* 0x000000ff3a00720c */ /* 0x040fe40003f25070 */
[----:B------:R-:W-:Y:S02]  /*58d0*/  ISETP.NE.U32.AND P4, PT, R58, RZ, PT ;  /* 0x000000ff3a00720c */ /* 0x000fe40003f85070 */
[----:B------:R-:W-:Y:S02]  /*58e0*/  ISETP.NE.AND.EX P0, PT, RZ, UR45, PT, P0 ;  /* 0x0000002dff007c0c */ /* 0x000fe4000bf05300 */
[C---:B------:R-:W-:Y:S02]  /*58f0*/  ISETP.NE.AND.EX P1, PT, R59.reuse, RZ, PT, P1 ;  /* 0x000000ff3b00720c */ /* 0x040fe40003f25310 */
[----:B------:R-:W-:Y:S02]  /*5900*/  ISETP.NE.AND.EX P4, PT, R59, RZ, P0, P4 ;  /* 0x000000ff3b00720c */ /* 0x000fe40000785340 */
[----:B------:R-:W-:Y:S02]  /*5910*/  ISETP.NE.U32.AND P5, PT, R54, RZ, PT ;  /* 0x000000ff3600720c */ /* 0x000fe40003fa5070 */
[----:B------:R-:W-:Y:S02]  /*5920*/  ISETP.NE.U32.AND P3, PT, RZ, UR44, PT ;  /* 0x0000002cff007c0c */ /* 0x000fe4000bf65070 */
[----:B------:R-:W-:Y:S02]  /*5930*/  PLOP3.LUT P2, PT, PT, PT, PT, 0x8, 0x80 ;  /* 0x000000000080781c */ /* 0x000fe40003f4e170 */
[----:B------:R-:W-:Y:S02]  /*5940*/  ISETP.NE.AND.EX P5, PT, R55, RZ, PT, P5 ;  /* 0x000000ff3700720c */ /* 0x000fe40003fa5350 */
[----:B------:R-:W-:Y:S03]  /*5950*/  ISETP.NE.AND.EX P3, PT, RZ, UR45, PT, P3 ;  /* 0x0000002dff007c0c */ /* 0x000fe6000bf65330 */
[----:B------:R-:W-:Y:S01]  /*5960*/  @!P4 PLOP3.LUT P2, PT, P1, PT, PT, 0x80, 0x8 ;  /* 0x000000000008c81c */ /* 0x000fe20000f4f070 */
[----:B------:R-:W-:Y:S01]  /*5970*/  @!UPT UIADD3 URZ, UPT, UPT, URZ, URZ, URZ ;  /* 0x000000fffffff290 */ /* 0x000fe2000fffe0ff */
[----:B------:R-:W-:Y:S11]  /*5980*/  @!P1 BRA `(.L_x_84) ;  /* 0x00000000002c9947 */ /* 0x000ff60003800000 */
[----:B------:R-:W-:Y:S01]  /*5990*/  ISETP.NE.U32.AND P0, PT, R56, RZ, PT ;  /* 0x000000ff3800720c */ /* 0x000fe20003f05070 */
[----:B------:R-:W-:Y:S03]  /*59a0*/  IMAD.MOV.U32 R63, RZ, RZ, 0x1 ;  /* 0x00000001ff3f7424 */ /* 0x000fe600078e00ff */
[----:B------:R-:W-:Y:S11]  /*59b0*/  ISETP.NE.AND.EX P0, PT, R57, RZ, PT, P0 ;  /* 0x000000ff3900720c */ /* 0x000ff60003f05300 */
[----:B------:R-:W-:Y:S02]  /*59c0*/  @!UPT UIADD3 URZ, UPT, UPT, URZ, URZ, URZ ;  /* 0x000000fffffff290 */ /* 0x000fe4000fffe0ff */
[----:B------:R-:W1:Y:S01]  /*59d0*/  @P0 LDC.64 R4, c[0x0][0xa88] ;  /* 0x0002a200ff040b82 */ /* 0x000e620000000a00 */
[----:B------:R-:W-:Y:S04]  /*59e0*/  @P0 IMAD R0, R58, UR36, RZ ;  /* 0x000000243a000c24 */ /* 0x000fe8000f8e02ff */
[----:B-1----:R-:W-:Y:S04]  /*59f0*/  @P0 IMAD.WIDE R4, R0, 0x4, R4 ;  /* 0x0000000400040825 */ /* 0x002fe800078e0204 */
[----:B------:R-:W-:Y:S01]  /*5a00*/  HFMA2 R0, -RZ, RZ, 0, 5.9604644775390625e-08 ;  /* 0x00000001ff007431 */ /* 0x000fe200000001ff */
[----:B-----5:R1:W5:Y:S04]  /*5a10*/  @P0 LDG.E R35, desc[UR38][R4.64] ;  /* 0x0000002604230981 */ /* 0x020368000c1e1900 */
[----:B------:R-:W-:Y:S01]  /*5a20*/  @!P0 PRMT R63, R0, 0x7610, R63 ;  /* 0x00007610003f8816 */ /* 0x000fe2000000003f */
[----:B-1----:R-:W2:Y:S06]  /*5a30*/  @!P0 LDC R35, c[0x0][0xa80] ;  /* 0x0002a000ff238b82 */ /* 0x002eac0000000800 */
.L_x_84:
[----:B------:R-:W-:Y:S05]  /*5a40*/  @!P5 BRA `(.L_x_85) ;  /* 0x000000000020d947 */ /* 0x000fea0003800000 */
[----:B------:R-:W-:Y:S04]  /*5a50*/  ISETP.NE.U32.AND P0, PT, R52, RZ, PT ;  /* 0x000000ff3400720c */ /* 0x000fe80003f05070 */
[----:B------:R-:W-:Y:S11]  /*5a60*/  ISETP.NE.AND.EX P0, PT, R53, RZ, PT, P0 ;  /* 0x000000ff3500720c */ /* 0x000ff60003f05300 */
[----:B------:R-:W-:Y:S02]  /*5a70*/  @!UPT UIADD3 URZ, UPT, UPT, URZ, URZ, URZ ;  /* 0x000000fffffff290 */ /* 0x000fe4000fffe0ff */
[----:B------:R-:W1:Y:S01]  /*5a80*/  @P0 LDC.64 R4, c[0x0][0xaa8] ;  /* 0x0002aa00ff040b82 */ /* 0x000e620000000a00 */
[----:B------:R-:W-:Y:S04]  /*5a90*/  @P0 IMAD R0, R54, UR36, RZ ;  /* 0x0000002436000c24 */ /* 0x000fe8000f8e02ff */
[----:B-1----:R-:W-:Y:S05]  /*5aa0*/  @P0 IMAD.WIDE R4, R0, 0x4, R4 ;  /* 0x0000000400040825 */ /* 0x002fea00078e0204 */
[----:B-----5:R1:W5:Y:S02]  /*5ab0*/  @P0 LDG.E R32, desc[UR38][R4.64] ;  /* 0x0000002604200981 */ /* 0x020364000c1e1900 */
[----:B-1----:R-:W3:Y:S02]  /*5ac0*/  @!P0 LDC R32, c[0x0][0xaa0] ;  /* 0x0002a800ff208b82 */ /* 0x002ee40000000800 */
.L_x_85:
[----:B--2--5:R-:W-:Y:S01]  /*5ad0*/  FSETP.NEU.AND P0, PT, R35, RZ, PT ;  /* 0x000000ff2300720b */ /* 0x024fe20003f0d000 */
[----:B------:R-:W-:Y:S01]  /*5ae0*/  BSSY B1, `(.L_x_86) ;  /* 0x0000046000017945 */ /* 0x000fe20003800000 */
[----:B------:R-:W-:Y:S01]  /*5af0*/  SEL R4, RZ, 0xffffffff, P3 ;  /* 0xffffffffff047807 */ /* 0x000fe20001800000 */
[----:B------:R-:W-:Y:S01]  /*5b00*/  IMAD.MOV.U32 R85, RZ, RZ, 0x1 ;  /* 0x00000001ff557424 */ /* 0x000fe200078e00ff */
[----:B------:R-:W-:Y:S01]  /*5b10*/  @!P4 LOP3.LUT P3, RZ, R63, 0xff, RZ, 0xc0, !PT ;  /* 0x000000ff3fffc812 */ /* 0x000fe2000786c0ff */
[----:B------:R-:W-:Y:S01]  /*5b20*/  IMAD R33, R30, 0x40, R31 ;  /* 0x000000401e217824 */ /* 0x000fe200078e021f */
[----:B------:R-:W-:Y:S01]  /*5b30*/  @!P4 SEL R3, RZ, 0xffffffff, P0 ;  /* 0xffffffffff03c807 */ /* 0x000fe20000000000 */
[----:B------:R-:W-:Y:S01]  /*5b40*/  IMAD.IADD R82, R75, 0x1, R74 ;  /* 0x000000014b527824 */ /* 0x000fe200078e024a */
[----:B------:R-:W-:Y:S01]  /*5b50*/  LOP3.LUT R72, R72, 0x1, RZ, 0x3c, !PT ;  /* 0x0000000148487812 */ /* 0x000fe200078e3cff */
[----:B------:R-:W-:Y:S01]  /*5b60*/  IMAD.IADD R78, R74, 0x1, R73 ;  /* 0x000000014a4e7824 */ /* 0x000fe200078e0249 */
[----:B------:R-:W-:Y:S01]  /*5b70*/  @P2 SEL R3, R4, R3, !P3 ;  /* 0x0000000304032207 */ /* 0x000fe20005800000 */
[----:B------:R-:W-:Y:S01]  /*5b80*/  IMAD.MOV.U32 R84, RZ, RZ, RZ ;  /* 0x000000ffff547224 */ /* 0x000fe200078e00ff */
[----:B------:R-:W-:Y:S01]  /*5b90*/  LEA R83, R30, UR46, 0x3 ;  /* 0x0000002e1e537c11 */ /* 0x000fe2000f8e18ff */
[----:B------:R-:W-:Y:S01]  /*5ba0*/  IMAD.MOV.U32 R50, RZ, RZ, RZ ;  /* 0x000000ffff327224 */ /* 0x000fe200078e00ff */
[----:B------:R-:W-:Y:S02]  /*5bb0*/  @!P4 LOP3.LUT R3, R3, 0x1, RZ, 0xc0, !PT ;  /* 0x000000010303c812 */ /* 0x000fe400078ec0ff */
[----:B------:R-:W-:Y:S02]  /*5bc0*/  CS2R R48, SRZ ;  /* 0x0000000000307805 */ /* 0x000fe4000001ff00 */
[----:B------:R-:W-:Y:S02]  /*5bd0*/  SHF.L.U32 R0, R71, 0x1f, RZ ;  /* 0x0000001f47007819 */ /* 0x000fe400000006ff */
[----:B------:R-:W-:Y:S02]  /*5be0*/  CS2R R46, SRZ ;  /* 0x00000000002e7805 */ /* 0x000fe4000001ff00 */
[----:B------:R-:W-:Y:S02]  /*5bf0*/  ISETP.NE.U32.OR P5, PT, R3, 0x1, P4 ;  /* 0x000000010300780c */ /* 0x000fe400027a5470 */
[----:B------:R-:W-:Y:S02]  /*5c00*/  CS2R R44, SRZ ;  /* 0x00000000002c7805 */ /* 0x000fe4000001ff00 */
[----:B------:R-:W-:Y:S02]  /*5c10*/  LOP3.LUT P4, R79, R63, 0xff, RZ, 0xc0, !PT ;  /* 0x000000ff3f4f7812 */ /* 0x000fe4000788c0ff */
[----:B------:R-:W-:Y:S02]  /*5c20*/  CS2R R42, SRZ ;  /* 0x00000000002a7805 */ /* 0x000fe4000001ff00 */
[----:B------:R-:W-:Y:S02]  /*5c30*/  SEL R3, RZ, 0xffffffff, P0 ;  /* 0xffffffffff037807 */ /* 0x000fe40000000000 */
[----:B------:R-:W-:Y:S02]  /*5c40*/  CS2R R40, SRZ ;  /* 0x0000000000287805 */ /* 0x000fe4000001ff00 */
[----:B------:R-:W-:Y:S02]  /*5c50*/  P2R R81, PR, RZ, 0x20 ;  /* 0x00000020ff517803 */ /* 0x000fe40000000000 */
[----:B------:R-:W-:Y:S02]  /*5c60*/  CS2R R38, SRZ ;  /* 0x0000000000267805 */ /* 0x000fe4000001ff00 */
[----:B------:R-:W-:Y:S02]  /*5c70*/  @P1 SEL R3, R4, R3, !P4 ;  /* 0x0000000304031207 */ /* 0x000fe40006000000 */
[----:B------:R-:W-:Y:S01]  /*5c80*/  CS2R R36, SRZ ;  /* 0x0000000000247805 */ /* 0x000fe2000001ff00 */
[----:B------:R-:W-:Y:S01]  /*5c90*/  IMAD.MOV.U32 R34, RZ, RZ, RZ ;  /* 0x000000ffff227224 */ /* 0x000fe200078e00ff */
[----:B------:R-:W-:Y:S02]  /*5ca0*/  LOP3.LUT R3, R3, 0x1, RZ, 0xc0, !PT ;  /* 0x0000000103037812 */ /* 0x000fe400078ec0ff */
[----:B------:R-:W-:Y:S02]  /*5cb0*/  @P5 SHF.L.U32 R5, R72, 0x1f, RZ ;  /* 0x0000001f48055819 */ /* 0x000fe400000006ff */
[----:B------:R-:W-:Y:S02]  /*5cc0*/  ISETP.NE.U32.AND P0, PT, R3, 0x1, PT ;  /* 0x000000010300780c */ /* 0x000fe40003f05070 */
[----:B------:R-:W1:Y:S02]  /*5cd0*/  @P5 SYNCS.PHASECHK.TRANS64.TRYWAIT P3, [UR46+0x50], R5 ;  /* 0x00005005ff0055a7 */ /* 0x000e64000806112e */
[----:B------:R-:W-:Y:S01]  /*5ce0*/  P2R R86, PR, RZ, 0x1 ;  /* 0x00000001ff567803 */ /* 0x000fe20000000000 */
[----:B------:R2:W4:Y:S01]  /*5cf0*/  SYNCS.PHASECHK.TRANS64.TRYWAIT P2, [R83+URZ+0xc0], R0 ;  /* 0x0000c000530075a7 */ /* 0x00052200080411ff */
[----:B-1----:R-:W-:Y:S01]  /*5d00*/  @P5 SEL R85, RZ, 0x1, !P3 ;  /* 0x00000001ff555807 */ /* 0x002fe20005800000 */
[----:B--2---:R-:W-:Y:S06]  /*5d10*/  @!P5 BRA `(.L_x_87) ;  /* 0x000000000088d947 */ /* 0x004fec0003800000 */
[----:B------:R-:W-:Y:S01]  /*5d20*/  IMAD.MOV.U32 R34, RZ, RZ, RZ ;  /* 0x000000ffff227224 */ /* 0x000fe200078e00ff */
[----:B------:R-:W-:Y:S01]  /*5d30*/  ISETP.NE.AND P0, PT, R85, RZ, PT ;  /* 0x000000ff5500720c */ /* 0x000fe20003f05270 */
[----:B------:R-:W-:Y:S01]  /*5d40*/  BSSY B0, `(.L_x_88) ;  /* 0x000000c000007945 */ /* 0x000fe20003800000 */
[----:B------:R-:W-:Y:S02]  /*5d50*/  CS2R R36, SRZ ;  /* 0x0000000000247805 */ /* 0x000fe4000001ff00 */
[----:B------:R-:W-:Y:S02]  /*5d60*/  CS2R R38, SRZ ;  /* 0x0000000000267805 */ /* 0x000fe4000001ff00 */
[----:B------:R-:W-:Y:S02]  /*5d70*/  CS2R R40, SRZ ;  /* 0x0000000000287805 */ /* 0x000fe4000001ff00 */
[----:B------:R-:W-:Y:S02]  /*5d80*/  CS2R R42, SRZ ;  /* 0x00000000002a7805 */ /* 0x000fe4000001ff00 */
[----:B------:R-:W-:Y:S02]  /*5d90*/  CS2R R44, SRZ ;  /* 0x00000000002c7805 */ /* 0x000fe4000001ff00 */
[----:B------:R-:W-:Y:S02]  /*5da0*/  CS2R R46, SRZ ;  /* 0x00000000002e7805 */ /* 0x000fe4000001ff00 */
[----:B------:R-:W-:Y:S01]  /*5db0*/  CS2R R48, SRZ ;  /* 0x0000000000307805 */ /* 0x000fe2000001ff00 */
[----:B------:R-:W-:Y:S06]  /*5dc0*/  @P0 BRA `(.L_x_89) ;  /* 0x00000000000c0947 */ /* 0x000fec0003800000 */
[----:B------:R-:W-:Y:S04]  /*5dd0*/  SHF.L.U32 R4, R72, 0x1f, RZ ;  /* 0x0000001f48047819 */ /* 0x000fe800000006ff */
[----:B------:R-:W1:Y:S02]  /*5de0*/  SYNCS.PHASECHK.TRANS64.TRYWAIT P0, [UR46+0x50], R4 ;  /* 0x00005004ff0075a7 */ /* 0x000e64000800112e */
[----:B-1----:R-:W-:Y:S05]  /*5df0*/  @!P0 BRA `(.L_x_90) ;  /* 0x0000003000b48947 */ /* 0x002fea0003800000 */
.L_x_89:
[----:B------:R-:W-:Y:S05]  /*5e00*/  BSYNC B0 ;  /* 0x0000000000007941 */ /* 0x000fea0003800000 */
.L_x_88:
[----:B------:R-:W-:Y:S01]  /*5e10*/  ISETP.NE.AND P0, PT, R86, RZ, PT ;  /* 0x000000ff5600720c */ /* 0x000fe20003f05270 */
[----:B------:R-:W-:Y:S11]  /*5e20*/  HFMA2 R84, -RZ, RZ, 0, 5.9604644775390625e-08 ;  /* 0x00000001ff547431 */ /* 0x000ff600000001ff */
[----:B------:R-:W-:Y:S01]  /*5e30*/  @!UPT UIADD3 URZ, UPT, UPT, URZ, URZ, URZ ;  /* 0x000000fffffff290 */ /* 0x000fe2000fffe0ff */
[----:B------:R2:W1:Y:S04]  /*5e40*/  @P0 LDS R50, [R78+0x600] ;  /* 0x000600004e320984 */ /* 0x0004680000000800 */
[----:B------:R2:W1:Y:S04]  /*5e50*/  @P0 LDS R34, [R75] ;  /* 0x000000004b220984 */ /* 0x0004680000000800 */
[----:B------:R2:W1:Y:S04]  /*5e60*/  @P0 LDS R36, [R82] ;  /* 0x0000000052240984 */ /* 0x0004680000000800 */
[----:B------:R2:W1:Y:S04]  /*5e70*/  @P0 LDS R37, [R73] ;  /* 0x0000000049250984 */ /* 0x0004680000000800 */
[----:B------:R2:W1:Y:S04]  /*5e80*/  @P0 LDS R38, [R78] ;  /* 0x000000004e260984 */ /* 0x0004680000000800 */
[----:B------:R2:W1:Y:S04]  /*5e90*/  @P0 LDS R39, [R75+0x200] ;  /* 0x000200004b270984 */ /* 0x0004680000000800 */
        /* <DEDUP_REMOVED lines=9> */
[----:B------:R2:W1:Y:S02]  /*5f30*/  @P0 LDS R49, [R73+0x600] ;  /* 0x0006000049310984 */ /* 0x0004640000000800 */
.L_x_87:
[----:B------:R-:W-:Y:S05]  /*5f40*/  BSYNC B1 ;  /* 0x0000000000017941 */ /* 0x000fea0003800000 */
.L_x_86:
[----:B-1----:R-:W-:Y:S04]  /*5f50*/  SHF.R.U32.HI R4, RZ, 0x15, R33 ;  /* 0x00000015ff047819 */ /* 0x002fe80000011621 */
[----:B------:R-:W-:Y:S01]  /*5f60*/  LOP3.LUT P0, RZ, R4, 0x3, R67, 0x48, !PT ;  /* 0x0000000304ff7812 */ /* 0x000fe20007804843 */
[----:B------:R-:W-:Y:S01]  /*5f70*/  @!UPT UIADD3 URZ, UPT, UPT, URZ, URZ, URZ ;  /* 0x000000fffffff290 */ /* 0x000fe2000fffe0ff */
[----:B----4-:R-:W-:Y:S11]  /*5f80*/  @P2 BRA `(.L_x_91) ;  /* 0x0000000000082947 */ /* 0x010ff60003800000 */
[----:B------:R-:W1:Y:S02]  /*5f90*/  SYNCS.PHASECHK.TRANS64.TRYWAIT P1, [R83+URZ+0xc0], R0 ;  /* 0x0000c000530075a7 */ /* 0x000e6400080211ff */
[----:B-1----:R-:W-:Y:S05]  /*5fa0*/  @!P1 BRA `(.L_x_92) ;  /* 0x0000003000609947 */ /* 0x002fea0003800000 */
.L_x_91:
[----:B------:R-:W-:Y:S05]  /*5fb0*/  @!P0 BRA `(.L_x_93) ;  /* 0x0000000000408947 */ /* 0x000fea0003800000 */
[----:B------:R-:W4:Y:S01]  /*5fc0*/  LDCU.64 UR8, c[0x4][0x70] ;  /* 0x01000e00ff0877ac */ /* 0x000f220008000a00 */
[----:B------:R-:W-:Y:S01]  /*5fd0*/  MOV R15, 0x0 ;  /* 0x00000000000f7802 */ /* 0x000fe20000000f00 */
[----:B------:R-:W-:Y:S02]  /*5fe0*/  HFMA2 R12, -RZ, RZ, 0, 5.9604644775390625e-08 ;  /* 0x00000001ff0c7431 */ /* 0x000fe400000001ff */
[----:B------:R-:W-:Y:S02]  /*5ff0*/  IMAD.MOV.U32 R8, RZ, RZ, 0x192 ;  /* 0x00000192ff087424 */ /* 0x000fe400078e00ff */
[----:B------:R-:W-:Y:S01]  /*6000*/  IMAD.MOV.U32 R13, RZ, RZ, RZ ;  /* 0x000000ffff0d7224 */ /* 0x000fe200078e00ff */
[----:B------:R-:W5:Y:S01]  /*6010*/  LDCU.64 UR6, c[0x4][0x78] ;  /* 0x01000f00ff0677ac */ /* 0x000f620008000a00 */
[----:B------:R-:W1:Y:S01]  /*6020*/  LDC.64 R14, c[0x4][R15] ;  /* 0x010000000f0e7b82 */ /* 0x000e620000000a00 */
[----:B------:R-:W2:Y:S01]  /*6030*/  LDCU.64 UR4, c[0x4][0x10] ;  /* 0x01000200ff0477ac */ /* 0x000ea20008000a00 */
[----:B----4-:R-:W-:Y:S01]  /*6040*/  MOV R5, UR9 ;  /* 0x0000000900057c02 */ /* 0x010fe20008000f00 */
[----:B------:R-:W-:Y:S01]  /*6050*/  IMAD.U32 R4, RZ, RZ, UR8 ;  /* 0x00000008ff047e24 */ /* 0x000fe2000f8e00ff */
[----:B-----5:R-:W-:Y:S01]  /*6060*/  MOV R7, UR7 ;  /* 0x0000000700077c02 */ /* 0x020fe20008000f00 */
[----:B------:R-:W-:Y:S01]  /*6070*/  IMAD.U32 R6, RZ, RZ, UR6 ;  /* 0x00000006ff067e24 */ /* 0x000fe2000f8e00ff */
[----:B--2---:R-:W-:Y:S01]  /*6080*/  MOV R11, UR5 ;  /* 0x00000005000b7c02 */ /* 0x004fe20008000f00 */
[----:B------:R-:W-:Y:S02]  /*6090*/  IMAD.U32 R10, RZ, RZ, UR4 ;  /* 0x00000004ff0a7e24 */ /* 0x000fe4000f8e00ff */
[----:B------:R-:W-:Y:S07]  /*60a0*/  LEPC R20, `(.L_x_93) ;  /* 0x000000001014794e */ /* 0x000fee0000000000 */
[----:B-1-3--:R-:W-:Y:S05]  /*60b0*/  CALL.ABS.NOINC R14 ;  /* 0x000000000e007343 */ /* 0x00afea0003c00000 */
.L_x_93:
[----:B------:R-:W-:Y:S05]  /*60c0*/  WARPSYNC.ALL ;  /* 0x0000000000007948 */ /* 0x000fea0003800000 */
[----:B------:R-:W-:Y:S01]  /*60d0*/  R2UR UR4, R33 ;  /* 0x00000000210472ca */ /* 0x000fe200000e0000 */
[----:B------:R-:W-:Y:S01]  /*60e0*/  BSSY.RECONVERGENT B0, `(.L_x_94) ;  /* 0x0000053000007945 */ /* 0x000fe20003800200 */
[----:B------:R-:W-:Y:S11]  /*60f0*/  ISETP.NE.AND P0, PT, R76, RZ, PT ;  /* 0x000000ff4c00720c */ /* 0x000ff60003f05270 */
[----:B------:R-:W3:Y:S02]  /*6100*/  LDTM.x16 R4, tmem[UR4] ;  /* 0x00000004000479ee */ /* 0x000ee40008240000 */
[C---:B---3--:R-:W-:Y:S01]  /*6110*/  FMUL R4, R32.reuse, R4 ;  /* 0x0000000420047220 */ /* 0x048fe20000400000 */
[C---:B------:R-:W-:Y:S01]  /*6120*/  FMUL R5, R32.reuse, R5 ;  /* 0x0000000520057220 */ /* 0x040fe20000400000 */
[C---:B------:R-:W-:Y:S01]  /*6130*/  FMUL R6, R32.reuse, R6 ;  /* 0x0000000620067220 */ /* 0x040fe20000400000 */
[C---:B------:R-:W-:Y:S01]  /*6140*/  FMUL R7, R32.reuse, R7 ;  /* 0x0000000720077220 */ /* 0x040fe20000400000 */
[C---:B------:R-:W-:Y:S01]  /*6150*/  FFMA R4, R35.reuse, R34, R4 ;  /* 0x0000002223047223 */ /* 0x040fe20000000004 */
[C---:B------:R-:W-:Y:S01]  /*6160*/  FFMA R5, R35.reuse, R36, R5 ;  /* 0x0000002423057223 */ /* 0x040fe20000000005 */
[C---:B------:R-:W-:Y:S01]  /*6170*/  FFMA R6, R35.reuse, R37, R6 ;  /* 0x0000002523067223 */ /* 0x040fe20000000006 */
[C---:B------:R-:W-:Y:S01]  /*6180*/  FFMA R7, R35.reuse, R38, R7 ;  /* 0x0000002623077223 */ /* 0x040fe20000000007 */
[C---:B------:R-:W-:Y:S01]  /*6190*/  FMUL R8, R32.reuse, R8 ;  /* 0x0000000820087220 */ /* 0x040fe20000400000 */
[----:B------:R3:W-:Y:S01]  /*61a0*/  STS [R75], R4 ;  /* 0x000000044b007388 */ /* 0x0007e20000000800 */
[C---:B------:R-:W-:Y:S01]  /*61b0*/  FMUL R9, R32.reuse, R9 ;  /* 0x0000000920097220 */ /* 0x040fe20000400000 */
[C---:B------:R-:W-:Y:S01]  /*61c0*/  FMUL R10, R32.reuse, R10 ;  /* 0x0000000a200a7220 */ /* 0x040fe20000400000 */
[C---:B------:R-:W-:Y:S01]  /*61d0*/  FFMA R8, R35.reuse, R39, R8 ;  /* 0x0000002723087223 */ /* 0x040fe20000000008 */
[----:B------:R3:W-:Y:S01]  /*61e0*/  STS [R82], R5 ;  /* 0x0000000552007388 */ /* 0x0007e20000000800 */
        /* <DEDUP_REMOVED lines=11> */
[----:B------:R3:W-:Y:S01]  /*62a0*/  STS [R75+0x200], R8 ;  /* 0x000200084b007388 */ /* 0x0007e20000000800 */
[C---:B------:R-:W-:Y:S01]  /*62b0*/  FMUL R15, R32.reuse, R15 ;  /* 0x0000000f200f7220 */ /* 0x040fe20000400000 */
[C---:B------:R-:W-:Y:S01]  /*62c0*/  FMUL R16, R32.reuse, R16 ;  /* 0x0000001020107220 */ /* 0x040fe20000400000 */
[C---:B------:R-:W-:Y:S01]  /*62d0*/  FFMA R14, R35.reuse, R45, R14 ;  /* 0x0000002d230e7223 */ /* 0x040fe2000000000e */
[----:B------:R3:W-:Y:S01]  /*62e0*/  STS [R82+0x200], R9 ;  /* 0x0002000952007388 */ /* 0x0007e20000000800 */
[C---:B------:R-:W-:Y:S01]  /*62f0*/  FFMA R15, R35.reuse, R46, R15 ;  /* 0x0000002e230f7223 */ /* 0x040fe2000000000f */
[C---:B------:R-:W-:Y:S01]  /*6300*/  FFMA R16, R35.reuse, R47, R16 ;  /* 0x0000002f23107223 */ /* 0x040fe20000000010 */
[C---:B------:R-:W-:Y:S01]  /*6310*/  FMUL R17, R32.reuse, R17 ;  /* 0x0000001120117220 */ /* 0x040fe20000400000 */
[----:B------:R3:W-:Y:S01]  /*6320*/  STS [R73+0x200], R10 ;  /* 0x0002000a49007388 */ /* 0x0007e20000000800 */
[C---:B------:R-:W-:Y:S01]  /*6330*/  FMUL R18, R32.reuse, R18 ;  /* 0x0000001220127220 */ /* 0x040fe20000400000 */
[----:B------:R-:W-:Y:S01]  /*6340*/  FMUL R19, R32, R19 ;  /* 0x0000001320137220 */ /* 0x000fe20000400000 */
[C---:B------:R-:W-:Y:S01]  /*6350*/  FFMA R17, R35.reuse, R48, R17 ;  /* 0x0000003023117223 */ /* 0x040fe20000000011 */
[----:B------:R3:W-:Y:S01]  /*6360*/  STS [R78+0x200], R11 ;  /* 0x0002000b4e007388 */ /* 0x0007e20000000800 */
[C---:B------:R-:W-:Y:S01]  /*6370*/  FFMA R18, R35.reuse, R49, R18 ;  /* 0x0000003123127223 */ /* 0x040fe20000000012 */
[----:B------:R-:W-:Y:S02]  /*6380*/  FFMA R19, R35, R50, R19 ;  /* 0x0000003223137223 */ /* 0x000fe40000000013 */
[----:B------:R3:W-:Y:S04]  /*6390*/  STS [R75+0x400], R12 ;  /* 0x0004000c4b007388 */ /* 0x0007e80000000800 */
[----:B------:R3:W-:Y:S04]  /*63a0*/  STS [R82+0x400], R13 ;  /* 0x0004000d52007388 */ /* 0x0007e80000000800 */
[----:B------:R3:W-:Y:S04]  /*63b0*/  STS [R73+0x400], R14 ;  /* 0x0004000e49007388 */ /* 0x0007e80000000800 */
[----:B------:R3:W-:Y:S04]  /*63c0*/  STS [R78+0x400], R15 ;  /* 0x0004000f4e007388 */ /* 0x0007e80000000800 */
[----:B------:R3:W-:Y:S04]  /*63d0*/  STS [R75+0x600], R16 ;  /* 0x000600104b007388 */ /* 0x0007e80000000800 */
[----:B------:R3:W-:Y:S04]  /*63e0*/  STS [R82+0x600], R17 ;  /* 0x0006001152007388 */ /* 0x0007e80000000800 */
[----:B------:R3:W-:Y:S04]  /*63f0*/  STS [R73+0x600], R18 ;  /* 0x0006001249007388 */ /* 0x0007e80000000800 */
[----:B------:R3:W-:Y:S01]  /*6400*/  STS [R78+0x600], R19 ;  /* 0x000600134e007388 */ /* 0x0007e20000000800 */
[----:B------:R-:W-:Y:S01]  /*6410*/  @!PT LDS RZ, [RZ] ;  /* 0x00000000fffff984 */ /* 0x000fe20000000800 */
[----:B------:R-:W-:Y:S01]  /*6420*/  @!PT LDS RZ, [RZ] ;  /* 0x00000000fffff984 */ /* 0x000fe20000000800 */
[----:B------:R-:W-:Y:S01]  /*6430*/  @!PT LDS RZ, [RZ] ;  /* 0x00000000fffff984 */ /* 0x000fe20000000800 */
[----:B------:R-:W-:Y:S01]  /*6440*/  @!PT LDS RZ, [RZ] ;  /* 0x00000000fffff984 */ /* 0x000fe20000000800 */
[----:B------:R4:W-:Y:S06]  /*6450*/  MEMBAR.ALL.CTA ;  /* 0x0000000000007992 */ /* 0x0009ec0000008000 */
[----:B----4-:R-:W4:Y:S02]  /*6460*/  FENCE.VIEW.ASYNC.S ;  /* 0x00000000000073c6 */ /* 0x010f240000000000 */
[----:B----4-:R-:W-:Y:S06]  /*6470*/  BAR.SYNC.DEFER_BLOCKING 0x1, 0x80 ;  /* 0x0042000000007b1d */ /* 0x010fec0000010000 */
[----:B------:R-:W-:Y:S05]  /*6480*/  @P0 BRA `(.L_x_95) ;  /* 0x0000000000600947 */ /* 0x000fea0003800000 */
[----:B------:R-:W-:Y:S02]  /*6490*/  UIADD3 UR4, UPT, UPT, UR46, 0x200, URZ ;  /* 0x000002002e047890 */ /* 0x000fe4000fffe0ff */
[----:B------:R-:W-:Y:S01]  /*64a0*/  UIADD3 UR16, UP0, UPT, UR50, 0x880, URZ ;  /* 0x0000088032107890 */ /* 0x000fe2000ff1e0ff */
[----:B------:R-:W-:Y:S01]  /*64b0*/  UMOV UR43, UR36 ;  /* 0x00000024002b7c82 */ /* 0x000fe20008000000 */
[----:B------:R-:W-:Y:S02]  /*64c0*/  UIADD3 UR13, UPT, UPT, UR41, 0x20, URZ ;  /* 0x00000020290d7890 */ /* 0x000fe4000fffe0ff */
[----:B------:R-:W-:Y:S01]  /*64d0*/  MOV R68, UR4 ;  /* 0x0000000400447c02 */ /* 0x000fe20008000f00 */
[----:B------:R-:W-:Y:S02]  /*64e0*/  UIADD3.X UR17, UPT, UPT, URZ, UR51, URZ, UP0, !UPT ;  /* 0x00000033ff117290 */ /* 0x000fe400087fe4ff */
[----:B------:R-:W-:Y:S01]  /*64f0*/  UIADD3 UR12, UPT, UPT, UR46, 0xa00, URZ ;  /* 0x00000a002e0c7890 */ /* 0x000fe2000fffe0ff */
[----:B------:R-:W-:Y:S01]  /*6500*/  R2UR UR40, R68 ;  /* 0x00000000442872ca */ /* 0x000fe200000e0000 */
[----:B------:R-:W-:Y:S01]  /*6510*/  UMOV UR14, UR42 ;  /* 0x0000002a000e7c82 */ /* 0x000fe20008000000 */
[----:B------:R-:W-:Y:S01]  /*6520*/  UMOV UR15, UR36 ;  /* 0x00000024000f7c82 */ /* 0x000fe20008000000 */
[----:B------:R-:W-:Y:S02]  /*6530*/  UIADD3 UR9, UPT, UPT, UR41, 0x40, URZ ;  /* 0x0000004029097890 */ /* 0x000fe4000fffe0ff */
[----:B------:R-:W-:Y:S01]  /*6540*/  UIADD3 UR8, UPT, UPT, UR46, 0x1200, URZ ;  /* 0x000012002e087890 */ /* 0x000fe2000fffe0ff */
[----:B------:R-:W-:Y:S01]  /*6550*/  UMOV UR10, UR42 ;  /* 0x0000002a000a7c82 */ /* 0x000fe20008000000 */
[----:B------:R-:W-:Y:S01]  /*6560*/  UMOV UR11, UR36 ;  /* 0x00000024000b7c82 */ /* 0x000fe20008000000 */
[----:B------:R-:W-:Y:S02]  /*6570*/  UIADD3 UR5, UPT, UPT, UR41, 0x60, URZ ;  /* 0x0000006029057890 */ /* 0x000fe4000fffe0ff */
[----:B------:R-:W-:Y:S03]  /*6580*/  UIADD3 UR4, UPT, UPT, UR46, 0x1a00, URZ ;  /* 0x00001a002e047890 */ /* 0x000fe6000fffe0ff */
[----:B------:R4:W-:Y:S01]  /*6590*/  UTMASTG.3D [UR40], [UR16] ;  /* 0x00000028100073b5 */ /* 0x0009e20008010000 */
[----:B------:R-:W-:Y:S01]  /*65a0*/  UMOV UR6, UR42 ;  /* 0x0000002a00067c82 */ /* 0x000fe20008000000 */
[----:B------:R-:W-:Y:S01]  /*65b0*/  UMOV UR7, UR36 ;  /* 0x0000002400077c82 */ /* 0x000fe20008000000 */
[----:B------:R4:W-:Y:S01]  /*65c0*/  UTMASTG.3D [UR12], [UR16] ;  /* 0x0000000c100073b5 */ /* 0x0009e20008010000 */
[----:B------:R4:W-:Y:S02]  /*65d0*/  UTMASTG.3D [UR8], [UR16] ;  /* 0x00000008100073b5 */ /* 0x0009e40008010000 */
[----:B------:R4:W-:Y:S01]  /*65e0*/  UTMASTG.3D [UR4], [UR16] ;  /* 0x00000004100073b5 */ /* 0x0009e20008010000 */
[----:B------:R0:W-:Y:S01]  /*65f0*/  UTMACMDFLUSH ;  /* 0x00000000000079b7 */ /* 0x0001e20000000000 */
[----:B----4-:R-:W-:Y:S04]  /*6600*/  DEPBAR.LE SB0, 0x1 ;  /* 0x000080400000791a */ /* 0x010fe80000000000 */
.L_x_95:
[----:B------:R-:W-:Y:S05]  /*6610*/  BSYNC.RECONVERGENT B0 ;  /* 0x0000000000007941 */ /* 0x000fea0003800200 */
.L_x_94:
[----:B------:R-:W-:Y:S01]  /*6620*/  BAR.SYNC.DEFER_BLOCKING 0x1, 0x80 ;  /* 0x0042000000007b1d */ /* 0x000fe20000010000 */
[----:B------:R-:W-:Y:S01]  /*6630*/  ISETP.NE.AND P1, PT, R81, RZ, PT ;  /* 0x000000ff5100720c */ /* 0x000fe20003f25270 */
[----:B------:R-:W-:Y:S01]  /*6640*/  UISETP.NE.AND UP0, UPT, UR47, URZ, UPT ;  /* 0x000000ff2f00728c */ /* 0x000fe2000bf05270 */
[----:B------:R-:W-:Y:S11]  /*6650*/  LEA R3, R84, UR46, 0x3 ;  /* 0x0000002e54037c11 */ /* 0x000ff6000f8e18ff */
[----:B---3--:R-:W-:Y:S01]  /*6660*/  @P1 SHF.L.U32 R4, R72, 0x1f, RZ ;  /* 0x0000001f48041819 */ /* 0x008fe200000006ff */
[----:B------:R-:W-:Y:S06]  /*6670*/  BRA.U !UP0, `(.L_x_96) ;  /* 0x0000000108247547 */ /* 0x000fec000b800000 */
[----:B------:R-:W-:Y:S01]  /*6680*/  IMAD.U32 R5, RZ, RZ, UR48 ;  /* 0x00000030ff057e24 */ /* 0x000fe2000f8e00ff */
[----:B-1----:R-:W-:Y:S01]  /*6690*/  MOV R0, UR37 ;  /* 0x0000002500007c02 */ /* 0x002fe20008000f00 */
[----:B------:R-:W-:Y:S03]  /*66a0*/  UIADD3 UR48, UPT, UPT, UR48, 0x1, URZ ;  /* 0x0000000130307890 */ /* 0x000fe6000fffe0ff */
[----:B------:R-:W-:Y:S01]  /*66b0*/  @P1 LEA R5, R5, UR46, 0x3 ;  /* 0x0000002e05051c11 */ /* 0x000fe2000f8e18ff */
[----:B------:R-:W-:Y:S04]  /*66c0*/  UISETP.NE.AND UP0, UPT, UR48, 0x4, UPT ;  /* 0x000000043000788c */ /* 0x000fe8000bf05270 */
[----:B------:R-:W-:Y:S01]  /*66d0*/  @P1 VIADD R5, R5, 0x70 ;  /* 0x0000007005051836 */ /* 0x000fe20000000000 */
[----:B------:R-:W-:Y:S04]  /*66e0*/  USEL UR48, UR48, URZ, UP0 ;  /* 0x000000ff30307287 */ /* 0x000fe80008000000 */
[----:B------:R-:W-:Y:S04]  /*66f0*/  @P1 PRMT R0, R0, 0x654, R5 ;  /* 0x0000065400001816 */ /* 0x000fe80000000005 */
[----:B------:R3:W-:Y:S04]  /*6700*/  @P1 SYNCS.ARRIVE.TRANS64.RED.A1T0 RZ, [R0+URZ], RZ ;  /* 0x000000ff00ff19a7 */ /* 0x0007e800081004ff */
.L_x_96:
[----:B------:R-:W4:Y:S01]  /*6710*/  @P1 SYNCS.PHASECHK.TRANS64.TRYWAIT P0, [R3+URZ+0x50], R4 ;  /* 0x00005004030015a7 */ /* 0x000f2200080011ff */
[----:B------:R-:W-:Y:S01]  /*6720*/  BSSY B1, `(.L_x_97) ;  /* 0x0000023000017945 */ /* 0x000fe20003800000 */
[----:B----4-:R-:W-:Y:S03]  /*6730*/  @P1 SEL R85, RZ, 0x1, !P0 ;  /* 0x00000001ff551807 */ /* 0x010fe60004000000 */
[----:B------:R-:W-:Y:S05]  /*6740*/  @!P1 BRA `(.L_x_98) ;  /* 0x0000000000809947 */ /* 0x000fea0003800000 */
[----:B------:R-:W-:Y:S01]  /*6750*/  ISETP.NE.AND P0, PT, R85, RZ, PT ;  /* 0x000000ff5500720c */ /* 0x000fe20003f05270 */
[----:B------:R-:W-:Y:S01]  /*6760*/  BSSY B0, `(.L_x_99) ;  /* 0x0000009000007945 */ /* 0x000fe20003800000 */
[----:B------:R-:W-:Y:S11]  /*6770*/  ISETP.NE.AND P1, PT, R86, RZ, PT ;  /* 0x000000ff5600720c */ /* 0x000ff60003f25270 */
[----:B------:R-:W-:Y:S02]  /*6780*/  @!UPT UIADD3 URZ, UPT, UPT, URZ, URZ, URZ ;  /* 0x000000fffffff290 */ /* 0x000fe4000fffe0ff */
[C---:B------:R-:W-:Y:S02]  /*6790*/  @P1 IMAD R5, R84.reuse, 0x2000, R75 ;  /* 0x0000200054051824 */ /* 0x040fe400078e024b */
[----:B------:R-:W-:Y:S01]  /*67a0*/  @P1 IMAD R4, R84, 0x2000, R82 ;  /* 0x0000200054041824 */ /* 0x000fe200078e0252 */
[----:B------:R-:W-:Y:S06]  /*67b0*/  @P0 BRA `(.L_x_100) ;  /* 0x00000000000c0947 */ /* 0x000fec0003800000 */
[----:B-1-3--:R-:W-:Y:S04]  /*67c0*/  SHF.L.U32 R0, R72, 0x1f, RZ ;  /* 0x0000001f48007819 */ /* 0x00afe800000006ff */
[----:B------:R-:W1:Y:S02]  /*67d0*/  SYNCS.PHASECHK.TRANS64.TRYWAIT P0, [R3+URZ+0x50], R0 ;  /* 0x00005000030075a7 */ /* 0x000e6400080011ff */
[----:B-1----:R-:W-:Y:S05]  /*67e0*/  @!P0 BRA `(.L_x_101) ;  /* 0x0000002800648947 */ /* 0x002fea0003800000 */
.L_x_100:
[----:B------:R-:W-:Y:S05]  /*67f0*/  BSYNC B0 ;  /* 0x0000000000007941 */ /* 0x000fea0003800000 */
.L_x_99:
[----:B------:R-:W-:Y:S11]  /*6800*/  ISETP.NE.AND P0, PT, R86, RZ, PT ;  /* 0x000000ff5600720c */ /* 0x000ff60003f05270 */
[----:B------:R-:W-:Y:S02]  /*6810*/  @!UPT UIADD3 URZ, UPT, UPT, URZ, URZ, URZ ;  /* 0x000000fffffff290 */ /* 0x000fe4000fffe0ff */
[----:B------:R4:W2:Y:S01]  /*6820*/  @P0 LDS R34, [R5] ;  /* 0x0000000005220984 */ /* 0x0008a20000000800 */
[C---:B-1-3--:R-:W-:Y:S01]  /*6830*/  @P0 IMAD R0, R84.reuse, 0x2000, R73 ;  /* 0x0000200054000824 */ /* 0x04afe200078e0249 */
[C---:B------:R-:W-:Y:S01]  /*6840*/  @P0 LEA R3, R84.reuse, R78, 0xd ;  /* 0x0000004e54030211 */ /* 0x040fe200078e68ff */
[----:B------:R-:W-:Y:S01]  /*6850*/  VIADD R84, R84, 0x1 ;  /* 0x0000000154547836 */ /* 0x000fe20000000000 */
[----:B------:R4:W1:Y:S04]  /*6860*/  @P0 LDS R39, [R5+0x200] ;  /* 0x0002000005270984 */ /* 0x0008680000000800 */
[----:B------:R4:W3:Y:S04]  /*6870*/  @P0 LDS R43, [R5+0x400] ;  /* 0x00040000052b0984 */ /* 0x0008e80000000800 */
[----:B------:R4:W1:Y:S04]  /*6880*/  @P0 LDS R47, [R5+0x600] ;  /* 0x00060000052f0984 */ /* 0x0008680000000800 */
[----:B------:R4:W1:Y:S04]  /*6890*/  @P0 LDS R36, [R4] ;  /* 0x0000000004240984 */ /* 0x0008680000000800 */
[----:B------:R4:W1:Y:S04]  /*68a0*/  @P0 LDS R40, [R4+0x200] ;  /* 0x0002000004280984 */ /* 0x0008680000000800 */
[----:B------:R4:W1:Y:S04]  /*68b0*/  @P0 LDS R44, [R4+0x400] ;  /* 0x00040000042c0984 */ /* 0x0008680000000800 */
        /* <DEDUP_REMOVED lines=8> */
[----:B--23--:R4:W1:Y:S02]  /*6940*/  @P0 LDS R50, [R3+0x600] ;  /* 0x0006000003320984 */ /* 0x00c8640000000800 */
.L_x_98:
[----:B------:R-:W-:Y:S05]  /*6950*/  BSYNC B1 ;  /* 0x0000000000017941 */ /* 0x000fea0003800000 */
.L_x_97:
[----:B-1-34-:R-:W-:Y:S05]  /*6960*/  VIADD R0, R33, 0x10 ;  /* 0x0000001021007836 */ /* 0x01afea0000000000 */
[----:B------:R-:W-:Y:S04]  /*6970*/  SHF.R.U32.HI R0, RZ, 0x15, R0 ;  /* 0x00000015ff007819 */ /* 0x000fe80000011600 */
[----:B------:R-:W-:Y:S11]  /*6980*/  LOP3.LUT P0, RZ, R0, 0x3, R67, 0x48, !PT ;  /* 0x0000000300ff7812 */ /* 0x000ff60007804843 */
[----:B------:R-:W-:Y:S02]  /*6990*/  @!UPT UIADD3 URZ, UPT, UPT, URZ, URZ, URZ ;  /* 0x000000fffffff290 */ /* 0x000fe4000fffe0ff */
[----:B------:R-:W-:Y:S05]  /*69a0*/  @!P0 BRA `(.L_x_102) ;  /* 0x0000000000408947 */ /* 0x000fea0003800000 */
[----:B------:R-:W1:Y:S01]  /*69b0*/  LDCU.64 UR8, c[0x4][0x70] ;  /* 0x01000e00ff0877ac */ /* 0x000e620008000a00 */
[----:B------:R-:W-:Y:S01]  /*69c0*/  MOV R15, 0x0 ;  /* 0x00000000000f7802 */ /* 0x000fe20000000f00 */
[----:B------:R-:W-:Y:S02]  /*69d0*/  HFMA2 R12, -RZ, RZ, 0, 5.9604644775390625e-08 ;  /* 0x00000001ff0c7431 */ /* 0x000fe400000001ff */
[----:B------:R-:W-:Y:S02]  /*69e0*/  IMAD.MOV.U32 R8, RZ, RZ, 0x192 ;  /* 0x00000192ff087424 */ /* 0x000fe400078e00ff */
[----:B------:R-:W-:Y:S01]  /*69f0*/  IMAD.MOV.U32 R13, RZ, RZ, RZ ;  /* 0x000000ffff0d7224 */ /* 0x000fe200078e00ff */
[----:B------:R-:W3:Y:S01]  /*6a00*/  LDCU.64 UR6, c[0x4][0x78] ;  /* 0x01000f00ff0677ac */ /* 0x000ee20008000a00 */
[----:B------:R-:W4:Y:S01]  /*6a10*/  LDC.64 R14, c[0x4][R15] ;  /* 0x010000000f0e7b82 */ /* 0x000f220000000a00 */
[----:B------:R-:W5:Y:S01]  /*6a20*/  LDCU.64 UR4, c[0x4][0x10] ;  /* 0x01000200ff0477ac */ /* 0x000f620008000a00 */
[----:B-1----:R-:W-:Y:S01]  /*6a30*/  MOV R5, UR9 ;  /* 0x0000000900057c02 */ /* 0x002fe20008000f00 */
[----:B------:R-:W-:Y:S01]  /*6a40*/  IMAD.U32 R4, RZ, RZ, UR8 ;  /* 0x00000008ff047e24 */ /* 0x000fe2000f8e00ff */
[----:B---3--:R-:W-:Y:S01]  /*6a50*/  MOV R7, UR7 ;  /* 0x0000000700077c02 */ /* 0x008fe20008000f00 */
[----:B------:R-:W-:Y:S01]  /*6a60*/  IMAD.U32 R6, RZ, RZ, UR6 ;  /* 0x00000006ff067e24 */ /* 0x000fe2000f8e00ff */
[----:B-----5:R-:W-:Y:S01]  /*6a70*/  MOV R11, UR5 ;  /* 0x00000005000b7c02 */ /* 0x020fe20008000f00 */
[----:B------:R-:W-:Y:S02]  /*6a80*/  IMAD.U32 R10, RZ, RZ, UR4 ;  /* 0x00000004ff0a7e24 */ /* 0x000fe4000f8e00ff */
[----:B------:R-:W-:Y:S07]  /*6a90*/  LEPC R20, `(.L_x_102) ;  /* 0x000000001014794e */ /* 0x000fee0000000000 */
[----:B--2-4-:R-:W-:Y:S05]  /*6aa0*/  CALL.ABS.NOINC R14 ;  /* 0x000000000e007343 */ /* 0x014fea0003c00000 */
.L_x_102:
[----:B------:R-:W-:Y:S05]  /*6ab0*/  WARPSYNC.ALL ;  /* 0x0000000000007948 */ /* 0x000fea0003800000 */
[----:B------:R-:W-:Y:S01]  /*6ac0*/  R2UR UR4, R33 ;  /* 0x00000000210472ca */ /* 0x000fe200000e0000 */
[----:B------:R-:W-:Y:S01]  /*6ad0*/  BSSY.RECONVERGENT B0, `(.L_x_103) ;  /* 0x000005b000007945 */ /* 0x000fe20003800200 */
[----:B------:R-:W-:Y:S02]  /*6ae0*/  ISETP.NE.AND P6, PT, R81, RZ, PT ;  /* 0x000000ff5100720c */ /* 0x000fe40003fc5270 */
[----:B------:R-:W-:Y:S02]  /*6af0*/  ISETP.NE.AND P0, PT, R76, RZ, PT ;  /* 0x000000ff4c00720c */ /* 0x000fe40003f05270 */
[----:B------:R-:W-:Y:S02]  /*6b00*/  MOV R3, UR48 ;  /* 0x0000003000037c02 */ /* 0x000fe40008000f00 */
[----:B------:R-:W-:Y:S05]  /*6b10*/  MOV R0, UR37 ;  /* 0x0000002500007c02 */ /* 0x000fea0008000f00 */
[----:B------:R-:W1:Y:S02]  /*6b20*/  LDTM.x16 R4, tmem[UR4+0x10] ;  /* 0x00001004000479ee */ /* 0x000e640008240000 */
[----:B------:R-:W-:Y:S02]  /*6b30*/  @P6 LEA R3, R3, UR46, 0x3 ;  /* 0x0000002e03036c11 */ /* 0x000fe4000f8e18ff */
[----:B------:R-:W-:Y:S02]  /*6b40*/  @P6 SHF.L.U32 R20, R72, 0x1f, RZ ;  /* 0x0000001f48146819 */ /* 0x000fe400000006ff */
[----:B------:R-:W-:Y:S04]  /*6b50*/  @P6 IADD3 R3, PT, PT, R3, 0x70, RZ ;  /* 0x0000007003036810 */ /* 0x000fe80007ffe0ff */
[----:B------:R-:W-:Y:S02]  /*6b60*/  @P6 PRMT R0, R0, 0x654, R3 ;  /* 0x0000065400006816 */ /* 0x000fe40000000003 */
[----:B------:R-:W-:Y:S01]  /*6b70*/  LEA R3, R84, UR46, 0x3 ;  /* 0x0000002e54037c11 */ /* 0x000fe2000f8e18ff */
[C---:B-1----:R-:W-:Y:S01]  /*6b80*/  FMUL R4, R32.reuse, R4 ;  /* 0x0000000420047220 */ /* 0x042fe20000400000 */
        /* <DEDUP_REMOVED lines=52> */
[----:B---3--:R-:W3:Y:S02]  /*6ed0*/  FENCE.VIEW.ASYNC.S ;  /* 0x00000000000073c6 */ /* 0x008ee40000000000 */
[----:B---3--:R-:W-:Y:S06]  /*6ee0*/  BAR.SYNC.DEFER_BLOCKING 0x1, 0x80 ;  /* 0x0042000000007b1d */ /* 0x008fec0000010000 */
[----:B------:R-:W-:Y:S05]  /*6ef0*/  @P0 BRA `(.L_x_104) ;  /* 0x0000000000600947 */ /* 0x000fea0003800000 */
[----:B------:R-:W-:Y:S02]  /*6f00*/  UIADD3 UR20, UP0, UPT, UR50, 0x880, URZ ;  /* 0x0000088032147890 */ /* 0x000fe4000ff1e0ff */
[----:B------:R-:W-:Y:S02]  /*6f10*/  UIADD3 UR14, UPT, UPT, UR42, 0x10, URZ ;  /* 0x000000102a0e7890 */ /* 0x000fe4000fffe0ff */
[----:B------:R-:W-:Y:S02]  /*6f20*/  UIADD3 UR12, UPT, UPT, UR46, 0x2200, URZ ;  /* 0x000022002e0c7890 */ /* 0x000fe4000fffe0ff */
[----:B------:R-:W-:Y:S01]  /*6f30*/  UIADD3.X UR21, UPT, UPT, URZ, UR51, URZ, UP0, !UPT ;  /* 0x00000033ff157290 */ /* 0x000fe200087fe4ff */
[----:B------:R-:W-:Y:S01]  /*6f40*/  UMOV UR13, UR41 ;  /* 0x00000029000d7c82 */ /* 0x000fe20008000000 */
[----:B------:R-:W-:Y:S01]  /*6f50*/  UMOV UR15, UR36 ;  /* 0x00000024000f7c82 */ /* 0x000fe20008000000 */
[----:B------:R-:W-:Y:S02]  /*6f60*/  UIADD3 UR17, UPT, UPT, UR41, 0x20, URZ ;  /* 0x0000002029117890 */ /* 0x000fe4000fffe0ff */
[----:B------:R-:W-:Y:S01]  /*6f70*/  UIADD3 UR16, UPT, UPT, UR46, 0x2a00, URZ ;  /* 0x00002a002e107890 */ /* 0x000fe2000fffe0ff */
[----:B------:R-:W-:Y:S03]  /*6f80*/  UMOV UR19, UR36 ;  /* 0x0000002400137c82 */ /* 0x000fe60008000000 */
[----:B------:R3:W-:Y:S01]  /*6f90*/  UTMASTG.3D [UR12], [UR20] ;  /* 0x0000000c140073b5 */ /* 0x0007e20008010000 */
[----:B------:R-:W-:Y:S01]  /*6fa0*/  UMOV UR18, UR14 ;  /* 0x0000000e00127c82 */ /* 0x000fe20008000000 */
[----:B------:R-:W-:Y:S02]  /*6fb0*/  UIADD3 UR9, UPT, UPT, UR41, 0x40, URZ ;  /* 0x0000004029097890 */ /* 0x000fe4000fffe0ff */
[----:B------:R-:W-:Y:S01]  /*6fc0*/  UIADD3 UR8, UPT, UPT, UR46, 0x3200, URZ ;  /* 0x000032002e087890 */ /* 0x000fe2000fffe0ff */
[----:B------:R-:W-:Y:S01]  /*6fd0*/  UMOV UR11, UR36 ;  /* 0x00000024000b7c82 */ /* 0x000fe20008000000 */
[----:B------:R-:W-:Y:S01]  /*6fe0*/  UMOV UR10, UR14 ;  /* 0x0000000e000a7c82 */ /* 0x000fe20008000000 */
[----:B------:R3:W-:Y:S01]  /*6ff0*/  UTMASTG.3D [UR16], [UR20] ;  /* 0x00000010140073b5 */ /* 0x0007e20008010000 */
[----:B------:R-:W-:Y:S02]  /*7000*/  UIADD3 UR5, UPT, UPT, UR41, 0x60, URZ ;  /* 0x0000006029057890 */ /* 0x000fe4000fffe0ff */
[----:B------:R-:W-:Y:S01]  /*7010*/  UIADD3 UR4, UPT, UPT, UR46, 0x3a00, URZ ;  /* 0x00003a002e047890 */ /* 0x000fe2000fffe0ff */
[----:B------:R-:W-:Y:S01]  /*7020*/  UMOV UR7, UR36 ;  /* 0x0000002400077c82 */ /* 0x000fe20008000000 */
[----:B------:R-:W-:Y:S01]  /*7030*/  UMOV UR6, UR14 ;  /* 0x0000000e00067c82 */ /* 0x000fe20008000000 */
[----:B------:R3:W-:Y:S06]  /*7040*/  UTMASTG.3D [UR8], [UR20] ;  /* 0x00000008140073b5 */ /* 0x0007ec0008010000 */
[----:B------:R3:W-:Y:S01]  /*7050*/  UTMASTG.3D [UR4], [UR20] ;  /* 0x00000004140073b5 */ /* 0x0007e20008010000 */
[----:B------:R0:W-:Y:S01]  /*7060*/  UTMACMDFLUSH ;  /* 0x00000000000079b7 */ /* 0x0001e20000000000 */
[----:B---3--:R-:W-:Y:S04]  /*7070*/  DEPBAR.LE SB0, 0x1 ;  /* 0x000080400000791a */ /* 0x008fe80000000000 */
.L_x_104:
[----:B------:R-:W-:Y:S05]  /*7080*/  BSYNC.RECONVERGENT B0 ;  /* 0x0000000000007941 */ /* 0x000fea0003800200 */
.L_x_103:
[----:B------:R-:W-:Y:S01]  /*7090*/  BAR.SYNC.DEFER_BLOCKING 0x1, 0x80 ;  /* 0x0042000000007b1d */ /* 0x000fe20000010000 */
[----:B------:R-:W-:Y:S04]  /*70a0*/  UIADD3 UR40, UPT, UPT, UR48, 0x1, URZ ;  /* 0x0000000130287890 */ /* 0x000fe8000fffe0ff */
[----:B------:R-:W-:Y:S04]  /*70b0*/  UISETP.NE.AND UP0, UPT, UR40, 0x4, UPT ;  /* 0x000000042800788c */ /* 0x000fe8000bf05270 */
[----:B------:R-:W-:Y:S01]  /*70c0*/  USEL UR40, UR40, URZ, UP0 ;  /* 0x000000ff28287287 */ /* 0x000fe20008000000 */
[----:B------:R3:W-:Y:S01]  /*70d0*/  @P6 SYNCS.ARRIVE.TRANS64.RED.A1T0 RZ, [R0+URZ], RZ ;  /* 0x000000ff00ff69a7 */ /* 0x0007e200081004ff */
[----:B------:R-:W-:Y:S01]  /*70e0*/  BSSY B1, `(.L_x_105) ;  /* 0x0000024000017945 */ /* 0x000fe20003800000 */
[----:B------:R-:W4:Y:S02]  /*70f0*/  @P6 SYNCS.PHASECHK.TRANS64.TRYWAIT P0, [R3+URZ+0x50], R20 ;  /* 0x00005014030065a7 */ /* 0x000f2400080011ff */
[----:B----4-:R-:W-:Y:S01]  /*7100*/  @P6 SEL R85, RZ, 0x1, !P0 ;  /* 0x00000001ff556807 */ /* 0x010fe20004000000 */
[----:B---3--:R-:W-:Y:S06]  /*7110*/  @!P6 BRA `(.L_x_106) ;  /* 0x000000000080e947 */ /* 0x008fec0003800000 */
[----:B------:R-:W-:Y:S01]  /*7120*/  ISETP.NE.AND P0, PT, R85, RZ, PT ;  /* 0x000000ff5500720c */ /* 0x000fe20003f05270 */
[----:B------:R-:W-:Y:S01]  /*7130*/  BSSY B0, `(.L_x_107) ;  /* 0x0000009000007945 */ /* 0x000fe20003800000 */
[----:B------:R-:W-:Y:S11]  /*7140*/  ISETP.NE.AND P1, PT, R86, RZ, PT ;  /* 0x000000ff5600720c */ /* 0x000ff60003f25270 */
[----:B------:R-:W-:Y:S02]  /*7150*/  @!UPT UIADD3 URZ, UPT, UPT, URZ, URZ, URZ ;  /* 0x000000fffffff290 */ /* 0x000fe4000fffe0ff */
[C---:B-1----:R-:W-:Y:S02]  /*7160*/  @P1 IMAD R4, R84.reuse, 0x2000, R75 ;  /* 0x0000200054041824 */ /* 0x042fe400078e024b */
[----:B------:R-:W-:Y:S01]  /*7170*/  @P1 IMAD R0, R84, 0x2000, R82 ;  /* 0x0000200054001824 */ /* 0x000fe200078e0252 */
[----:B------:R-:W-:Y:S06]  /*7180*/  @P0 BRA `(.L_x_108) ;  /* 0x00000000000c0947 */ /* 0x000fec0003800000 */
[----:B------:R-:W-:Y:S04]  /*7190*/  SHF.L.U32 R6, R72, 0x1f, RZ ;  /* 0x0000001f48067819 */ /* 0x000fe800000006ff */
[----:B------:R-:W1:Y:S02]  /*71a0*/  SYNCS.PHASECHK.TRANS64.TRYWAIT P0, [R3+URZ+0x50], R6 ;  /* 0x00005006030075a7 */ /* 0x000e6400080011ff */
[----:B-1----:R-:W-:Y:S05]  /*71b0*/  @!P0 BRA `(.L_x_109) ;  /* 0x0000002000048947 */ /* 0x002fea0003800000 */
.L_x_108:
[----:B------:R-:W-:Y:S05]  /*71c0*/  BSYNC B0 ;  /* 0x0000000000007941 */ /* 0x000fea0003800000 */
.L_x_107:
[----:B------:R-:W-:Y:S11]  /*71d0*/  ISETP.NE.AND P0, PT, R86, RZ, PT ;  /* 0x000000ff5600720c */ /* 0x000ff60003f05270 */
[----:B------:R-:W-:Y:S02]  /*71e0*/  @!UPT UIADD3 URZ, UPT, UPT, URZ, URZ, URZ ;  /* 0x000000fffffff290 */ /* 0x000fe4000fffe0ff */
[----:B------:R3:W4:Y:S01]  /*71f0*/  @P0 LDS R34, [R4] ;  /* 0x0000000004220984 */ /* 0x0007220000000800 */
[C---:B-1----:R-:W-:Y:S01]  /*7200*/  @P0 IMAD R3, R84.reuse, 0x2000, R73 ;  /* 0x0000200054030824 */ /* 0x042fe200078e0249 */
[C---:B------:R-:W-:Y:S01]  /*7210*/  @P0 LEA R5, R84.reuse, R78, 0xd ;  /* 0x0000004e54050211 */ /* 0x040fe200078e68ff */
[----:B------:R-:W-:Y:S01]  /*7220*/  VIADD R84, R84, 0x1 ;  /* 0x0000000154547836 */ /* 0x000fe20000000000 */
        /* <DEDUP_REMOVED lines=14> */
[----:B----4-:R3:W1:Y:S02]  /*7310*/  @P0 LDS R50, [R5+0x600] ;  /* 0x0006000005320984 */ /* 0x0106640000000800 */
.L_x_106:
[----:B------:R-:W-:Y:S05]  /*7320*/  BSYNC B1 ;  /* 0x0000000000017941 */ /* 0x000fea0003800000 */
.L_x_105:
[----:B---3--:R-:W-:Y:S05]  /*7330*/  VIADD R0, R33, 0x20 ;  /* 0x0000002021007836 */ /* 0x008fea0000000000 */
[----:B------:R-:W-:Y:S04]  /*7340*/  SHF.R.U32.HI R0, RZ, 0x15, R0 ;  /* 0x00000015ff007819 */ /* 0x000fe80000011600 */
[----:B------:R-:W-:Y:S11]  /*7350*/  LOP3.LUT P0, RZ, R0, 0x3, R67, 0x48, !PT ;  /* 0x0000000300ff7812 */ /* 0x000ff60007804843 */
[----:B------:R-:W-:Y:S02]  /*7360*/  @!UPT UIADD3 URZ, UPT, UPT, URZ, URZ, URZ ;  /* 0x000000fffffff290 */ /* 0x000fe4000fffe0ff */
[----:B------:R-:W-:Y:S05]  /*7370*/  @!P0 BRA `(.L_x_110) ;  /* 0x0000000000408947 */ /* 0x000fea0003800000 */
[----:B------:R-:W3:Y:S01]  /*7380*/  LDCU.64 UR8, c[0x4][0x70] ;  /* 0x01000e00ff0877ac */ /* 0x000ee20008000a00 */
[----:B-1----:R-:W-:Y:S01]  /*7390*/  MOV R15, 0x0 ;  /* 0x00000000000f7802 */ /* 0x002fe20000000f00 */
[----:B------:R-:W-:Y:S02]  /*73a0*/  HFMA2 R12, -RZ, RZ, 0, 5.9604644775390625e-08 ;  /* 0x00000001ff0c7431 */ /* 0x000fe400000001ff */
[----:B------:R-:W-:Y:S02]  /*73b0*/  IMAD.MOV.U32 R8, RZ, RZ, 0x192 ;  /* 0x00000192ff087424 */ /* 0x000fe400078e00ff */
[----:B------:R-:W-:Y:S01]  /*73c0*/  IMAD.MOV.U32 R13, RZ, RZ, RZ ;  /* 0x000000ffff0d7224 */ /* 0x000fe200078e00ff */
[----:B------:R-:W1:Y:S01]  /*73d0*/  LDCU.64 UR6, c[0x4][0x78] ;  /* 0x01000f00ff0677ac */ /* 0x000e620008000a00 */
[----:B------:R-:W4:Y:S01]  /*73e0*/  LDC.64 R14, c[0x4][R15] ;  /* 0x010000000f0e7b82 */ /* 0x000f220000000a00 */
[----:B------:R-:W5:Y:S01]  /*73f0*/  LDCU.64 UR4, c[0x4][0x10] ;  /* 0x01000200ff0477ac */ /* 0x000f620008000a00 */
[----:B---3--:R-:W-:Y:S01]  /*7400*/  MOV R5, UR9 ;  /* 0x0000000900057c02 */ /* 0x008fe20008000f00 */
[----:B------:R-:W-:Y:S01]  /*7410*/  IMAD.U32 R4, RZ, RZ, UR8 ;  /* 0x00000008ff047e24 */ /* 0x000fe2000f8e00ff */
[----:B-1----:R-:W-:Y:S01]  /*7420*/  MOV R7, UR7 ;  /* 0x0000000700077c02 */ /* 0x002fe20008000f00 */
[----:B------:R-:W-:Y:S01]  /*7430*/  IMAD.U32 R6, RZ, RZ, UR6 ;  /* 0x00000006ff067e24 */ /* 0x000fe2000f8e00ff */
[----:B-----5:R-:W-:Y:S01]  /*7440*/  MOV R11, UR5 ;  /* 0x00000005000b7c02 */ /* 0x020fe20008000f00 */
[----:B------:R-:W-:Y:S02]  /*7450*/  IMAD.U32 R10, RZ, RZ, UR4 ;  /* 0x00000004ff0a7e24 */ /* 0x000fe4000f8e00ff */
[----:B------:R-:W-:Y:S07]  /*7460*/  LEPC R20, `(.L_x_110) ;  /* 0x000000001014794e */ /* 0x000fee0000000000 */
[----:B--2-4-:R-:W-:Y:S05]  /*7470*/  CALL.ABS.NOINC R14 ;  /* 0x000000000e007343 */ /* 0x014fea0003c00000 */
.L_x_110:
[----:B------:R-:W-:Y:S05]  /*7480*/  WARPSYNC.ALL ;  /* 0x0000000000007948 */ /* 0x000fea0003800000 */
[----:B------:R-:W-:Y:S01]  /*7490*/  R2UR UR4, R33 ;  /* 0x00000000210472ca */ /* 0x000fe200000e0000 */
[----:B------:R-:W-:Y:S01]  /*74a0*/  BSSY.RECONVERGENT B0, `(.L_x_111) ;  /* 0x000005b000007945 */ /* 0x000fe20003800200 */
[----:B------:R-:W-:Y:S02]  /*74b0*/  ISETP.NE.AND P6, PT, R81, RZ, PT ;  /* 0x000000ff5100720c */ /* 0x000fe40003fc5270 */
[----:B------:R-:W-:Y:S02]  /*74c0*/  ISETP.NE.AND P0, PT, R76, RZ, PT ;  /* 0x000000ff4c00720c */ /* 0x000fe40003f05270 */
[----:B------:R-:W-:Y:S02]  /*74d0*/  MOV R3, UR40 ;  /* 0x0000002800037c02 */ /* 0x000fe40008000f00 */
[----:B------:R-:W-:Y:S02]  /*74e0*/  MOV R0, UR37 ;  /* 0x0000002500007c02 */ /* 0x000fe40008000f00 */
[----:B------:R-:W-:Y:S03]  /*74f0*/  LEA R20, R84, UR46, 0x3 ;  /* 0x0000002e54147c11 */ /* 0x000fe6000f8e18ff */
[----:B-1----:R-:W1:Y:S02]  /*7500*/  LDTM.x16 R4, tmem[UR4+0x20] ;  /* 0x00002004000479ee */ /* 0x002e640008240000 */
[----:B------:R-:W-:Y:S04]  /*7510*/  @P6 LEA R3, R3, UR46, 0x3 ;  /* 0x0000002e03036c11 */ /* 0x000fe8000f8e18ff */
[----:B------:R-:W-:Y:S04]  /*7520*/  @P6 IADD3 R3, PT, PT, R3, 0x70, RZ ;  /* 0x0000007003036810 */ /* 0x000fe80007ffe0ff */
[----:B------:R-:W-:Y:S02]  /*7530*/  @P6 PRMT R0, R0, 0x654, R3 ;  /* 0x0000065400006816 */ /* 0x000fe40000000003 */
[----:B------:R-:W-:Y:S01]  /*7540*/  @P6 SHF.L.U32 R3, R72, 0x1f, RZ ;  /* 0x0000001f48036819 */ /* 0x000fe200000006ff */
        /* <DEDUP_REMOVED lines=80> */
.L_x_112:
[----:B------:R-:W-:Y:S05]  /*7a50*/  BSYNC.RECONVERGENT B0 ;  /* 0x0000000000007941 */ /* 0x000fea0003800200 */
.L_x_111:
        /* <DEDUP_REMOVED lines=19> */
.L_x_116:
[----:B------:R-:W-:Y:S05]  /*7b90*/  BSYNC B0 ;  /* 0x0000000000007941 */ /* 0x000fea0003800000 */
.L_x_115:
[----:B------:R-:W-:Y:S11]  /*7ba0*/  ISETP.NE.AND P0, PT, R86, RZ, PT ;  /* 0x000000ff5600720c */ /* 0x000ff60003f05270 */
[----:B------:R-:W-:Y:S02]  /*7bb0*/  @!UPT UIADD3 URZ, UPT, UPT, URZ, URZ, URZ ;  /* 0x000000fffffff290 */ /* 0x000fe4000fffe0ff */
[----:B------:R3:W4:Y:S01]  /*7bc0*/  @P0 LDS R34, [R4] ;  /* 0x0000000004220984 */ /* 0x0007220000000800 */
[C---:B-1----:R-:W-:Y:S01]  /*7bd0*/  @P0 IMAD R3, R84.reuse, 0x2000, R73 ;  /* 0x0000200054030824 */ /* 0x042fe200078e0249 */
[----:B------:R-:W-:Y:S02]  /*7be0*/  @P0 LEA R84, R84, R78, 0xd ;  /* 0x0000004e54540211 */ /* 0x000fe400078e68ff */
        /* <DEDUP_REMOVED lines=15> */
.L_x_114:
[----:B------:R-:W-:Y:S05]  /*7ce0*/  BSYNC B1 ;  /* 0x0000000000017941 */ /* 0x000fea0003800000 */
.L_x_113:
        /* <DEDUP_REMOVED lines=21> */
.L_x_118:
[----:B------:R-:W-:Y:S01]  /*7e40*/  ISETP.NE.AND P0, PT, R76, RZ, PT ;  /* 0x000000ff4c00720c */ /* 0x000fe20003f05270 */
[----:B------:R-:W-:Y:S05]  /*7e50*/  WARPSYNC.ALL ;  /* 0x0000000000007948 */ /* 0x000fea0003800000 */
[----:B------:R-:W-:Y:S01]  /*7e60*/  R2UR UR4, R33 ;  /* 0x00000000210472ca */ /* 0x000fe200000e0000 */
[----:B------:R-:W-:Y:S01]  /*7e70*/  BSSY.RECONVERGENT B0, `(.L_x_119) ;  /* 0x0000057000007945 */ /* 0x000fe20003800200 */
[----:B------:R-:W-:Y:S11]  /*7e80*/  R2UR UR5, R83 ;  /* 0x00000000530572ca */ /* 0x000ff600000e0000 */
[----:B-1----:R-:W1:Y:S01]  /*7e90*/  LDTM.x16 R4, tmem[UR4+0x30] ;  /* 0x00003004000479ee */ /* 0x002e620008240000 */
[----:B------:R-:W-:Y:S01]  /*7ea0*/  NOP ;  /* 0x0000000000007918 */ /* 0x000fe20000000000 */
[----:B------:R-:W-:Y:S04]  /*7eb0*/  UIADD3 UR5, UPT, UPT, UR5, 0xd0, URZ ;  /* 0x000000d005057890 */ /* 0x000fe8000fffe0ff */
[----:B------:R-:W-:Y:S09]  /*7ec0*/  UPRMT UR5, UR37, 0x654, UR5 ;  /* 0x0000065425057896 */ /* 0x000ff20008000005 */
[----:B-1----:R-:W-:Y:S01]  /*7ed0*/  SYNCS.ARRIVE.TRANS64.RED.A1T0 RZ, [UR5], RZ ;  /* 0x000000ffffff79a7 */ /* 0x002fe20008100405 */
[C---:B------:R-:W-:Y:S01]  /*7ee0*/  FMUL R4, R32.reuse, R4 ;  /* 0x0000000420047220 */ /* 0x040fe20000400000 */
        /* <DEDUP_REMOVED lines=79> */
.L_x_120:
[----:B------:R-:W-:Y:S05]  /*83e0*/  BSYNC.RECONVERGENT B0 ;  /* 0x0000000000007941 */ /* 0x000fea0003800200 */
.L_x_119:
[----:B------:R-:W-:Y:S01]  /*83f0*/  BAR.SYNC.DEFER_BLOCKING 0x1, 0x80 ;  /* 0x0042000000007b1d */ /* 0x000fe20000010000 */
[----:B------:R-:W-:Y:S01]  /*8400*/  UISETP.NE.AND UP0, UPT, UR47, -0x4, UPT ;  /* 0xfffffffc2f00788c */ /* 0x000fe2000bf05270 */
[----:B------:R-:W-:Y:S08]  /*8410*/  IADD3 R0, PT, PT, R30, 0x1, RZ ;  /* 0x000000011e007810 */ /* 0x000ff00007ffe0ff */
[----:B------:R-:W-:Y:S05]  /*8420*/  BRA.U !UP0, `(.L_x_121) ;  /* 0x0000000108287547 */ /* 0x000fea000b800000 */
[----:B------:R-:W-:Y:S01]  /*8430*/  ISETP.NE.AND P0, PT, R81, RZ, PT ;  /* 0x000000ff5100720c */ /* 0x000fe20003f05270 */
[----:B-1----:R-:W-:Y:S01]  /*8440*/  IMAD.U32 R4, RZ, RZ, UR48 ;  /* 0x00000030ff047e24 */ /* 0x002fe2000f8e00ff */
[----:B------:R-:W-:Y:S01]  /*8450*/  UIADD3 UR48, UPT, UPT, UR48, 0x1, URZ ;  /* 0x0000000130307890 */ /* 0x000fe2000fffe0ff */
[----:B------:R-:W-:Y:S03]  /*8460*/  IMAD.U32 R3, RZ, RZ, UR37 ;  /* 0x00000025ff037e24 */ /* 0x000fe6000f8e00ff */
[----:B------:R-:W-:Y:S04]  /*8470*/  UISETP.NE.AND UP0, UPT, UR48, 0x4, UPT ;  /* 0x000000043000788c */ /* 0x000fe8000bf05270 */
[----:B------:R-:W-:Y:S03]  /*8480*/  USEL UR48, UR48, URZ, UP0 ;  /* 0x000000ff30307287 */ /* 0x000fe60008000000 */
[----:B------:R-:W-:Y:S05]  /*8490*/  @P0 LEA R4, R4, UR46, 0x3 ;  /* 0x0000002e04040c11 */ /* 0x000fea000f8e18ff */
[----:B------:R-:W-:Y:S05]  /*84a0*/  @P0 VIADD R4, R4, 0x70 ;  /* 0x0000007004040836 */ /* 0x000fea0000000000 */
[----:B------:R-:W-:Y:S04]  /*84b0*/  @P0 PRMT R3, R3, 0x654, R4 ;  /* 0x0000065403030816 */ /* 0x000fe80000000004 */
[----:B------:R3:W-:Y:S03]  /*84c0*/  @P0 SYNCS.ARRIVE.TRANS64.RED.A1T0 RZ, [R3+URZ], RZ ;  /* 0x000000ff03ff09a7 */ /* 0x0007e600081004ff */
.L_x_121:
[----:B------:R-:W-:Y:S01]  /*84d0*/  ISETP.NE.AND P2, PT, R77, RZ, PT ;  /* 0x000000ff4d00720c */ /* 0x000fe20003f45270 */
[----:B---3--:R-:W-:Y:S01]  /*84e0*/  IMAD.IADD R3, R29, 0x1, R62 ;  /* 0x000000011d037824 */ /* 0x008fe200078e023e */
[----:B------:R-:W-:Y:S01]  /*84f0*/  ISETP.NE.AND P0, PT, R80, 0x2, PT ;  /* 0x000000025000780c */ /* 0x000fe20003f05270 */
[----:B------:R-:W-:Y:S01]  /*8500*/  UIADD3 UR47, UPT, UPT, UR47, 0x4, URZ ;  /* 0x000000042f2f7890 */ /* 0x000fe2000fffe0ff */
[----:B------:R-:W-:Y:S01]  /*8510*/  ISETP.NE.AND P1, PT, R0, 0x2, PT ;  /* 0x000000020000780c */ /* 0x000fe20003f25270 */
[----:B------:R-:W-:Y:S01]  /*8520*/  IMAD.IADD R20, R27, 0x1, R51 ;  /* 0x000000011b147824 */ /* 0x000fe200078e0233 */
[----:B------:R-:W-:Y:S02]  /*8530*/  R2UR UR11, R3 ;  /* 0x00000000030b72ca */ /* 0x000fe400000e0000 */
[----:B------:R-:W-:Y:S02]  /*8540*/  SEL R3, RZ, 0x1, P0 ;  /* 0x00000001ff037807 */ /* 0x000fe40000000000 */
[----:B-1----:R-:W-:Y:S02]  /*8550*/  SEL R4, RZ, 0x1, P1 ;  /* 0x00000001ff047807 */ /* 0x002fe40000800000 */
[----:B------:R-:W-:Y:S02]  /*8560*/  LOP3.LUT R70, R70, R3, RZ, 0x3c, !PT ;  /* 0x0000000346467212 */ /* 0x000fe400078e3cff */
[----:B------:R-:W-:Y:S02]  /*8570*/  @P2 R2UR UR36, R69 ;  /* 0x00000000452422ca */ /* 0x000fe400000e0000 */
[----:B------:R-:W-:Y:S02]  /*8580*/  LOP3.LUT R71, R71, R4, RZ, 0x3c, !PT ;  /* 0x0000000447477212 */ /* 0x000fe400078e3cff */
[----:B------:R-:W-:Y:S02]  /*8590*/  SEL R80, R80, RZ, P0 ;  /* 0x000000ff50507207 */ /* 0x000fe40000000000 */
[----:B------:R-:W-:Y:S01]  /*85a0*/  SEL R30, R0, RZ, P1 ;  /* 0x000000ff001e7207 */ /* 0x000fe20000800000 */
[----:B------:R-:W-:Y:S08]  /*85b0*/  @P2 BRA `(.L_x_122) ;  /* 0xffffffc800e02947 */ /* 0x000ff0000383ffff */
[----:B------:R-:W1:Y:S01]  /*85c0*/  LDCU.64 UR6, c[0x0][0xa88] ;  /* 0x00015100ff0677ac */ /* 0x000e620008000a00 */
[----:B------:R-:W3:Y:S01]  /*85d0*/  LDCU.64 UR4, c[0x0][0xa90] ;  /* 0x00015200ff0477ac */ /* 0x000ee20008000a00 */
[----:B-1----:R-:W-:Y:S02]  /*85e0*/  ISETP.NE.U32.AND P2, PT, RZ, UR6, PT ;  /* 0x00000006ff007c0c */ /* 0x002fe4000bf45070 */
[----:B---3--:R-:W-:Y:S02]  /*85f0*/  ISETP.NE.U32.AND P1, PT, RZ, UR4, PT ;  /* 0x00000004ff007c0c */ /* 0x008fe4000bf25070 */
[----:B------:R-:W-:Y:S02]  /*8600*/  ISETP.NE.AND.EX P2, PT, RZ, UR7, PT, P2 ;  /* 0x00000007ff007c0c */ /* 0x000fe4000bf45320 */
[----:B------:R-:W-:-:S13]  /*8610*/  ISETP.NE.AND.EX P0, PT, RZ, UR5, PT, P1 ;  /* 0x00000005ff007c0c */ /* 0x000fda000bf05310 */
[----:B------:R-:W-:Y:S05]  /*8620*/  @P2 BRA P0, `(.L_x_123) ;  /* 0x00000000003c2947 */ /* 0x000fea0000000000 */
[----:B------:R-:W-:-:S13]  /*8630*/  ISETP.NE.AND.EX P1, PT, RZ, UR5, PT, P1 ;  /* 0x00000005ff007c0c */ /* 0x000fda000bf25310 */
[----:B------:R-:W-:Y:S05]  /*8640*/  @P1 BRA `(.L_x_124) ;  /* 0x00000000000c1947 */ /* 0x000fea0003800000 */
[----:B------:R-:W-:-:S13]  /*8650*/  FSETP.NEU.AND P0, PT, R35, RZ, PT ;  /* 0x000000ff2300720b */ /* 0x000fda0003f0d000 */
[----:B------:R-:W-:Y:S05]  /*8660*/  @!P0 EXIT ;  /* 0x000000000000894d */ /* 0x000fea0003800000 */
[----:B------:R-:W-:Y:S05]  /*8670*/  BRA `(.L_x_123) ;  /* 0x0000000000287947 */ /* 0x000fea0003800000 */
.L_x_124:
[----:B------:R-:W-:Y:S01]  /*8680*/  ISETP.NE.AND P0, PT, R79, RZ, PT ;  /* 0x000000ff4f00720c */ /* 0x000fe20003f05270 */
[----:B------:R-:W-:-:S12]  /*8690*/  BSSY.RECONVERGENT B0, `(.L_x_123) ;  /* 0x0000008000007945 */ /* 0x000fd80003800200 */
[----:B------:R-:W-:Y:S05]  /*86a0*/  @P0 BRA `(.L_x_125) ;  /* 0x0000000000100947 */ /* 0x000fea0003800000 */
[----:B------:R-:W-:-:S04]  /*86b0*/  ISETP.NE.U32.AND P0, PT, RZ, UR6, PT ;  /* 0x00000006ff007c0c */ /* 0x000fc8000bf05070 */
[----:B------:R-:W-:-:S13]  /*86c0*/  ISETP.NE.AND.EX P0, PT, RZ, UR7, PT, P0 ;  /* 0x00000007ff007c0c */ /* 0x000fda000bf05300 */
[----:B------:R-:W-:Y:S05]  /*86d0*/  @!P0 EXIT ;  /* 0x000000000000894d */ /* 0x000fea0003800000 */
[----:B------:R-:W-:Y:S05]  /*86e0*/  BRA `(.L_x_126) ;  /* 0x0000000000087947 */ /* 0x000fea0003800000 */
.L_x_125:
[----:B------:R-:W-:-:S13]  /*86f0*/  FSETP.NEU.AND P0, PT, R35, RZ, PT ;  /* 0x000000ff2300720b */ /* 0x000fda0003f0d000 */
[----:B------:R-:W-:Y:S05]  /*8700*/  @!P0 EXIT ;  /* 0x000000000000894d */ /* 0x000fea0003800000 */
.L_x_126:
[----:B------:R-:W-:Y:S05]  /*8710*/  BSYNC.RECONVERGENT B0 ;  /* 0x0000000000007941 */ /* 0x000fea0003800200 */
.L_x_123:
[----:B------:R-:W-:Y:S01]  /*8720*/  ULEA UR4, UR48, UR46, 0x3 ;  /* 0x0000002e30047291 */ /* 0x000fe2000f8e18ff */
[----:B------:R-:W-:-:S04]  /*8730*/  DEPBAR.LE SB0, 0x0 ;  /* 0x000080000000791a */ /* 0x000fc80000000000 */
[----:B------:R-:W-:-:S04]  /*8740*/  UIADD3 UR4, UPT, UPT, UR4, 0x70, URZ ;  /* 0x0000007004047890 */ /* 0x000fc8000fffe0ff */
[----:B------:R-:W-:-:S09]  /*8750*/  UPRMT UR4, UR37, 0x654, UR4 ;  /* 0x0000065425047896 */ /* 0x000fd20008000004 */
[----:B------:R-:W-:Y:S01]  /*8760*/  SYNCS.ARRIVE.TRANS64.RED.A1T0 RZ, [UR4], RZ ;  /* 0x000000ffffff79a7 */ /* 0x000fe20008100404 */
[----:B------:R-:W-:Y:S05]  /*8770*/  EXIT ;  /* 0x000000000000794d */ /* 0x000fea0003800000 */
.L_x_24:
[----:B--2---:R2:W1:Y:S02]  /*8780*/  SYNCS.PHASECHK.TRANS64.TRYWAIT P0, [R4+URZ+0xf0], R5 ;  /* 0x0000f005040075a7 */ /* 0x00446400080011ff */
[----:B-1----:R-:W-:Y:S05]  /*8790*/  @!P0 NANOSLEEP.SYNCS 0x989680 ;  /* 0x009896800000895d */ /* 0x002fea0003900000 */
[----:B------:R-:W1:Y:S02]  /*87a0*/  @!P0 SYNCS.PHASECHK.TRANS64 P0, [R4+URZ+0xf0], R5 ;  /* 0x0000f005040085a7 */ /* 0x000e6400080010ff */
[----:B-1----:R-:W-:Y:S05]  /*87b0*/  @!P0 BRA `(.L_x_24) ;  /* 0xfffffffc00f08947 */ /* 0x002fea000383ffff */
[----:B------:R-:W-:Y:S05]  /*87c0*/  BRA `(.L_x_127) ;  /* 0xffffff8c00fc7947 */ /* 0x000fea000383ffff */
.L_x_27:
[----:B------:R-:W-:-:S07]  /*87d0*/  MOV R4, UR33 ;  /* 0x0000002100047c02 */ /* 0x000fce0008000f00 */
.L_x_128:
[----:B-1----:R1:W2:Y:S02]  /*87e0*/  SYNCS.PHASECHK.TRANS64.TRYWAIT P0, [R4+URZ+0x28], R7 ;  /* 0x00002807040075a7 */ /* 0x0022a400080011ff */
[----:B--2---:R-:W-:Y:S05]  /*87f0*/  @!P0 NANOSLEEP.SYNCS 0x989680 ;  /* 0x009896800000895d */ /* 0x004fea0003900000 */
[----:B------:R-:W2:Y:S02]  /*8800*/  @!P0 SYNCS.PHASECHK.TRANS64 P0, [R4+URZ+0x28], R7 ;  /* 0x00002807040085a7 */ /* 0x000ea400080010ff */
[----:B--2---:R-:W-:Y:S05]  /*8810*/  @!P0 BRA `(.L_x_128) ;  /* 0xfffffffc00f08947 */ /* 0x004fea000383ffff */
[----:B------:R-:W-:Y:S05]  /*8820*/  BRA `(.L_x_26) ;  /* 0xffffff9000587947 */ /* 0x000fea000383ffff */
.L_x_29:
[----:B-1----:R1:W2:Y:S02]  /*8830*/  SYNCS.PHASECHK.TRANS64.TRYWAIT P0, [R8+URZ+0xa0], R5 ;  /* 0x0000a005080075a7 */ /* 0x0022a400080011ff */
[----:B--2---:R-:W-:Y:S05]  /*8840*/  @!P0 NANOSLEEP.SYNCS 0x989680 ;  /* 0x009896800000895d */ /* 0x004fea0003900000 */
[----:B------:R-:W2:Y:S02]  /*8850*/  @!P0 SYNCS.PHASECHK.TRANS64 P0, [R8+URZ+0xa0], R5 ;  /* 0x0000a005080085a7 */ /* 0x000ea400080010ff */
[----:B--2---:R-:W-:Y:S05]  /*8860*/  @!P0 BRA `(.L_x_29) ;  /* 0xfffffffc00f08947 */ /* 0x004fea000383ffff */
[----:B------:R-:W-:Y:S05]  /*8870*/  BRA `(.L_x_129) ;  /* 0xffffff9000f87947 */ /* 0x000fea000383ffff */
.L_x_33:
[----:B------:R-:W-:-:S07]  /*8880*/  MOV R0, UR4 ;  /* 0x0000000400007c02 */ /* 0x000fce0008000f00 */
.L_x_130:
[----:B-1----:R1:W2:Y:S02]  /*8890*/  SYNCS.PHASECHK.TRANS64.TRYWAIT P0, [R0+URZ], R3 ;  /* 0x00000003000075a7 */ /* 0x0022a400080011ff */
[----:B--2---:R-:W-:Y:S05]  /*88a0*/  @!P0 NANOSLEEP.SYNCS 0x989680 ;  /* 0x009896800000895d */ /* 0x004fea0003900000 */
[----:B------:R-:W2:Y:S02]  /*88b0*/  @!P0 SYNCS.PHASECHK.TRANS64 P0, [R0+URZ], R3 ;  /* 0x00000003000085a7 */ /* 0x000ea400080010ff */
[----:B--2---:R-:W-:Y:S05]  /*88c0*/  @!P0 BRA `(.L_x_130) ;  /* 0xfffffffc00f08947 */ /* 0x004fea000383ffff */
[----:B------:R-:W-:Y:S05]  /*88d0*/  BRA `(.L_x_131) ;  /* 0xffffff98006c7947 */ /* 0x000fea000383ffff */
.L_x_34:
[----:B------:R-:W-:-:S07]  /*88e0*/  MOV R0, UR4 ;  /* 0x0000000400007c02 */ /* 0x000fce0008000f00 */
.L_x_132:
[----:B-1----:R1:W2:Y:S02]  /*88f0*/  SYNCS.PHASECHK.TRANS64.TRYWAIT P0, [R0+URZ], R3 ;  /* 0x00000003000075a7 */ /* 0x0022a400080011ff */
[----:B--2---:R-:W-:Y:S05]  /*8900*/  @!P0 NANOSLEEP.SYNCS 0x989680 ;  /* 0x009896800000895d */ /* 0x004fea0003900000 */
[----:B------:R-:W2:Y:S02]  /*8910*/  @!P0 SYNCS.PHASECHK.TRANS64 P0, [R0+URZ], R3 ;  /* 0x00000003000085a7 */ /* 0x000ea400080010ff */
[----:B--2---:R-:W-:Y:S05]  /*8920*/  @!P0 BRA `(.L_x_132) ;  /* 0xfffffffc00f08947 */ /* 0x004fea000383ffff */
[----:B------:R-:W-:Y:S05]  /*8930*/  BRA `(.L_x_133) ;  /* 0xffffff9800787947 */ /* 0x000fea000383ffff */
.L_x_35:
[----:B------:R-:W-:-:S07]  /*8940*/  MOV R0, UR4 ;  /* 0x0000000400007c02 */ /* 0x000fce0008000f00 */
.L_x_134:
[----:B-1----:R1:W2:Y:S02]  /*8950*/  SYNCS.PHASECHK.TRANS64.TRYWAIT P0, [R0+URZ], R3 ;  /* 0x00000003000075a7 */ /* 0x0022a400080011ff */
[----:B--2---:R-:W-:Y:S05]  /*8960*/  @!P0 NANOSLEEP.SYNCS 0x989680 ;  /* 0x009896800000895d */ /* 0x004fea0003900000 */
[----:B------:R-:W2:Y:S02]  /*8970*/  @!P0 SYNCS.PHASECHK.TRANS64 P0, [R0+URZ], R3 ;  /* 0x00000003000085a7 */ /* 0x000ea400080010ff */
[----:B--2---:R-:W-:Y:S05]  /*8980*/  @!P0 BRA `(.L_x_134) ;  /* 0xfffffffc00f08947 */ /* 0x004fea000383ffff */
[----:B------:R-:W-:Y:S05]  /*8990*/  BRA `(.L_x_135) ;  /* 0xffffff9800847947 */ /* 0x000fea000383ffff */
.L_x_36:
[----:B------:R-:W-:-:S07]  /*89a0*/  MOV R0, UR4 ;  /* 0x0000000400007c02 */ /* 0x000fce0008000f00 */
.L_x_136:
[----:B-1----:R1:W2:Y:S02]  /*89b0*/  SYNCS.PHASECHK.TRANS64.TRYWAIT P0, [R0+URZ], R3 ;  /* 0x00000003000075a7 */ /* 0x0022a400080011ff */
[----:B--2---:R-:W-:Y:S05]  /*89c0*/  @!P0 NANOSLEEP.SYNCS 0x989680 ;  /* 0x009896800000895d */ /* 0x004fea0003900000 */
[----:B------:R-:W2:Y:S02]  /*89d0*/  @!P0 SYNCS.PHASECHK.TRANS64 P0, [R0+URZ], R3 ;  /* 0x00000003000085a7 */ /* 0x000ea400080010ff */
[----:B--2---:R-:W-:Y:S05]  /*89e0*/  @!P0 BRA `(.L_x_136) ;  /* 0xfffffffc00f08947 */ /* 0x004fea000383ffff */
[----:B------:R-:W-:Y:S05]  /*89f0*/  BRA `(.L_x_137) ;  /* 0xffffff9800907947 */ /* 0x000fea000383ffff */
.L_x_39:
[----:B-1----:R1:W2:Y:S02]  /*8a00*/  SYNCS.PHASECHK.TRANS64.TRYWAIT P0, [R0+URZ+0xe0], R5 ;  /* 0x0000e005000075a7 */ /* 0x0022a400080011ff */
[----:B--2---:R-:W-:Y:S05]  /*8a10*/  @!P0 NANOSLEEP.SYNCS 0x989680 ;  /* 0x009896800000895d */ /* 0x004fea0003900000 */
[----:B------:R-:W2:Y:S02]  /*8a20*/  @!P0 SYNCS.PHASECHK.TRANS64 P0, [R0+URZ+0xe0], R5 ;  /* 0x0000e005000085a7 */ /* 0x000ea400080010ff */
[----:B--2---:R-:W-:Y:S05]  /*8a30*/  @!P0 BRA `(.L_x_39) ;  /* 0xfffffffc00f08947 */ /* 0x004fea000383ffff */
[----:B------:R-:W-:Y:S05]  /*8a40*/  BRA `(.L_x_138) ;  /* 0xffffff9800ec7947 */ /* 0x000fea000383ffff */
.L_x_40:
[----:B------:R-:W-:-:S07]  /*8a50*/  MOV R0, UR5 ;  /* 0x0000000500007c02 */ /* 0x000fce0008000f00 */
.L_x_139:
[----:B-1----:R1:W2:Y:S02]  /*8a60*/  SYNCS.PHASECHK.TRANS64.TRYWAIT P0, [R0+URZ+0xb0], R7 ;  /* 0x0000b007000075a7 */ /* 0x0022a400080011ff */
[----:B--2---:R-:W-:Y:S05]  /*8a70*/  @!P0 NANOSLEEP.SYNCS 0x989680 ;  /* 0x009896800000895d */ /* 0x004fea0003900000 */
[----:B------:R-:W2:Y:S02]  /*8a80*/  @!P0 SYNCS.PHASECHK.TRANS64 P0, [R0+URZ+0xb0], R7 ;  /* 0x0000b007000085a7 */ /* 0x000ea400080010ff */
[----:B--2---:R-:W-:Y:S05]  /*8a90*/  @!P0 BRA `(.L_x_139) ;  /* 0xfffffffc00f08947 */ /* 0x004fea000383ffff */
[----:B------:R-:W-:Y:S05]  /*8aa0*/  BRA `(.L_x_140) ;  /* 0xffffff9800fc7947 */ /* 0x000fea000383ffff */
.L_x_41:
[----:B-1----:R1:W2:Y:S02]  /*8ab0*/  SYNCS.PHASECHK.TRANS64.TRYWAIT P1, [R0+URZ+0xa0], R5 ;  /* 0x0000a005000075a7 */ /* 0x0022a400080211ff */
[----:B--2---:R-:W-:Y:S05]  /*8ac0*/  @!P1 NANOSLEEP.SYNCS 0x989680 ;  /* 0x009896800000995d */ /* 0x004fea0003900000 */
[----:B------:R-:W2:Y:S02]  /*8ad0*/  @!P1 SYNCS.PHASECHK.TRANS64 P1, [R0+URZ+0xa0], R5 ;  /* 0x0000a005000095a7 */ /* 0x000ea400080210ff */
[----:B--2---:R-:W-:Y:S05]  /*8ae0*/  @!P1 BRA `(.L_x_41) ;  /* 0xfffffffc00f09947 */ /* 0x004fea000383ffff */
[----:B------:R-:W-:Y:S05]  /*8af0*/  BRA `(.L_x_141) ;  /* 0xffffff9c002c7947 */ /* 0x000fea000383ffff */
.L_x_44:
[----:B------:R-:W-:-:S07]  /*8b00*/  MOV R0, UR5 ;  /* 0x0000000500007c02 */ /* 0x000fce0008000f00 */
.L_x_142:
[----:B-1----:R1:W2:Y:S02]  /*8b10*/  SYNCS.PHASECHK.TRANS64.TRYWAIT P0, [R0+URZ+0xb0], R3 ;  /* 0x0000b003000075a7 */ /* 0x0022a400080011ff */
[----:B--2---:R-:W-:Y:S05]  /*8b20*/  @!P0 NANOSLEEP.SYNCS 0x989680 ;  /* 0x009896800000895d */ /* 0x004fea0003900000 */
[----:B------:R-:W2:Y:S02]  /*8b30*/  @!P0 SYNCS.PHASECHK.TRANS64 P0, [R0+URZ+0xb0], R3 ;  /* 0x0000b003000085a7 */ /* 0x000ea400080010ff */
[----:B--2---:R-:W-:Y:S05]  /*8b40*/  @!P0 BRA `(.L_x_142) ;  /* 0xfffffffc00f08947 */ /* 0x004fea000383ffff */
[----:B------:R-:W-:Y:S05]  /*8b50*/  BRA `(.L_x_43) ;  /* 0xffffff9c00807947 */ /* 0x000fea000383ffff */
.L_x_51:
[----:B-1----:R1:W2:Y:S02]  /*8b60*/  SYNCS.PHASECHK.TRANS64.TRYWAIT P1, [R0+URZ+0xa0], R5 ;  /* 0x0000a005000075a7 */ /* 0x0022a400080211ff */
[----:B--2---:R-:W-:Y:S05]  /*8b70*/  @!P1 NANOSLEEP.SYNCS 0x989680 ;  /* 0x009896800000995d */ /* 0x004fea0003900000 */
[----:B------:R-:W2:Y:S02]  /*8b80*/  @!P1 SYNCS.PHASECHK.TRANS64 P1, [R0+URZ+0xa0], R5 ;  /* 0x0000a005000095a7 */ /* 0x000ea400080210ff */
[----:B--2---:R-:W-:Y:S05]  /*8b90*/  @!P1 BRA `(.L_x_51) ;  /* 0xfffffffc00f09947 */ /* 0x004fea000383ffff */
[----:B------:R-:W-:Y:S05]  /*8ba0*/  BRA `(.L_x_143) ;  /* 0xffffffa400287947 */ /* 0x000fea000383ffff */
.L_x_52:
[----:B------:R-:W-:-:S07]  /*8bb0*/  MOV R3, UR6 ;  /* 0x0000000600037c02 */ /* 0x000fce0008000f00 */
.L_x_144:
[----:B-1----:R1:W2:Y:S02]  /*8bc0*/  SYNCS.PHASECHK.TRANS64.TRYWAIT P0, [R3+URZ+0xd0], R0 ;  /* 0x0000d000030075a7 */ /* 0x0022a400080011ff */
[----:B--2---:R-:W-:Y:S05]  /*8bd0*/  @!P0 NANOSLEEP.SYNCS 0x989680 ;  /* 0x009896800000895d */ /* 0x004fea0003900000 */
[----:B------:R-:W2:Y:S02]  /*8be0*/  @!P0 SYNCS.PHASECHK.TRANS64 P0, [R3+URZ+0xd0], R0 ;  /* 0x0000d000030085a7 */ /* 0x000ea400080010ff */
[----:B--2---:R-:W-:Y:S05]  /*8bf0*/  @!P0 BRA `(.L_x_144) ;  /* 0xfffffffc00f08947 */ /* 0x004fea000383ffff */
[----:B------:R-:W-:Y:S05]  /*8c00*/  BRA `(.L_x_145) ;  /* 0xffffffa400607947 */ /* 0x000fea000383ffff */
.L_x_55:
[----:B------:R-:W-:Y:S07]  /*8c10*/  MOV R0, UR5 ;  /* 0x0000000500007c02 */ /* 0x000fee0008000f00 */
.L_x_146:
[----:B-1----:R1:W2:Y:S02]  /*8c20*/  SYNCS.PHASECHK.TRANS64.TRYWAIT P0, [R0+URZ], R3 ;  /* 0x00000003000075a7 */ /* 0x0022a400080011ff */
[----:B--2---:R-:W-:Y:S05]  /*8c30*/  @!P0 NANOSLEEP.SYNCS 0x989680 ;  /* 0x009896800000895d */ /* 0x004fea0003900000 */
[----:B------:R-:W2:Y:S02]  /*8c40*/  @!P0 SYNCS.PHASECHK.TRANS64 P0, [R0+URZ], R3 ;  /* 0x00000003000085a7 */ /* 0x000ea400080010ff */
[----:B--2---:R-:W-:Y:S05]  /*8c50*/  @!P0 BRA `(.L_x_146) ;  /* 0xfffffffc00f08947 */ /* 0x004fea000383ffff */
[----:B------:R-:W-:Y:S05]  /*8c60*/  BRA `(.L_x_54) ;  /* 0xffffffa4007c7947 */ /* 0x000fea000383ffff */
.L_x_58:
[----:B------:R-:W-:-:S07]  /*8c70*/  MOV R0, UR6 ;  /* 0x0000000600007c02 */ /* 0x000fce0008000f00 */
.L_x_147:
[----:B-1----:R1:W2:Y:S02]  /*8c80*/  SYNCS.PHASECHK.TRANS64.TRYWAIT P0, [R0+URZ], R3 ;  /* 0x00000003000075a7 */ /* 0x0022a400080011ff */
[----:B--2---:R-:W-:Y:S05]  /*8c90*/  @!P0 NANOSLEEP.SYNCS 0x989680 ;  /* 0x009896800000895d */ /* 0x004fea0003900000 */
[----:B------:R-:W2:Y:S02]  /*8ca0*/  @!P0 SYNCS.PHASECHK.TRANS64 P0, [R0+URZ], R3 ;  /* 0x00000003000085a7 */ /* 0x000ea400080010ff */
[----:B--2---:R-:W-:Y:S05]  /*8cb0*/  @!P0 BRA `(.L_x_147) ;  /* 0xfffffffc00f08947 */ /* 0x004fea000383ffff */
[----:B------:R-:W-:Y:S05]  /*8cc0*/  BRA `(.L_x_148) ;  /* 0xffffffa800687947 */ /* 0x000fea000383ffff */
.L_x_59:
[----:B------:R-:W-:-:S07]  /*8cd0*/  MOV R0, UR7 ;  /* 0x0000000700007c02 */ /* 0x000fce0008000f00 */
.L_x_149:
[----:B-1----:R1:W2:Y:S02]  /*8ce0*/  SYNCS.PHASECHK.TRANS64.TRYWAIT P0, [R0+URZ], R3 ;  /* 0x00000003000075a7 */ /* 0x0022a400080011ff */
[----:B--2---:R-:W-:Y:S05]  /*8cf0*/  @!P0 NANOSLEEP.SYNCS 0x989680 ;  /* 0x009896800000895d */ /* 0x004fea0003900000 */
[----:B------:R-:W2:Y:S02]  /*8d00*/  @!P0 SYNCS.PHASECHK.TRANS64 P0, [R0+URZ], R3 ;  /* 0x00000003000085a7 */ /* 0x000ea400080010ff */
[----:B--2---:R-:W-:Y:S05]  /*8d10*/  @!P0 BRA `(.L_x_149) ;  /* 0xfffffffc00f08947 */ /* 0x004fea000383ffff */
[----:B------:R-:W-:Y:S05]  /*8d20*/  BRA `(.L_x_150) ;  /* 0xffffffa800747947 */ /* 0x000fea000383ffff */
.L_x_64:
[----:B--2---:R2:W4:Y:S02]  /*8d30*/  SYNCS.PHASECHK.TRANS64.TRYWAIT P0, [R0+URZ+0xa0], R3 ;  /* 0x0000a003000075a7 */ /* 0x00452400080011ff */
[----:B----4-:R-:W-:Y:S05]  /*8d40*/  @!P0 NANOSLEEP.SYNCS 0x989680 ;  /* 0x009896800000895d */ /* 0x010fea0003900000 */
[----:B------:R-:W4:Y:S02]  /*8d50*/  @!P0 SYNCS.PHASECHK.TRANS64 P0, [R0+URZ+0xa0], R3 ;  /* 0x0000a003000085a7 */ /* 0x000f2400080010ff */
[----:B----4-:R-:W-:Y:S05]  /*8d60*/  @!P0 BRA `(.L_x_64) ;  /* 0xfffffffc00f08947 */ /* 0x010fea000383ffff */
[----:B------:R-:W-:Y:S05]  /*8d70*/  BRA `(.L_x_151) ;  /* 0xffffffac00747947 */ /* 0x000fea000383ffff */
.L_x_67:
[----:B------:R-:W-:Y:S07]  /*8d80*/  MOV R0, UR4 ;  /* 0x0000000400007c02 */ /* 0x000fee0008000f00 */
.L_x_152:
[----:B--2---:R2:W3:Y:S02]  /*8d90*/  SYNCS.PHASECHK.TRANS64.TRYWAIT P0, [R0+URZ+0x98], R3 ;  /* 0x00009803000075a7 */ /* 0x0044e400080011ff */
[----:B---3--:R-:W-:Y:S05]  /*8da0*/  @!P0 NANOSLEEP.SYNCS 0x989680 ;  /* 0x009896800000895d */ /* 0x008fea0003900000 */
[----:B------:R-:W3:Y:S02]  /*8db0*/  @!P0 SYNCS.PHASECHK.TRANS64 P0, [R0+URZ+0x98], R3 ;  /* 0x00009803000085a7 */ /* 0x000ee400080010ff */
[----:B---3--:R-:W-:Y:S05]  /*8dc0*/  @!P0 BRA `(.L_x_152) ;  /* 0xfffffffc00f08947 */ /* 0x008fea000383ffff */
[----:B------:R-:W-:Y:S05]  /*8dd0*/  BRA `(.L_x_66) ;  /* 0xffffffb000547947 */ /* 0x000fea000383ffff */
.L_x_70:
[----:B------:R-:W-:Y:S07]  /*8de0*/  MOV R0, UR4 ;  /* 0x0000000400007c02 */ /* 0x000fee0008000f00 */
.L_x_153:
[----:B-1----:R1:W2:Y:S02]  /*8df0*/  SYNCS.PHASECHK.TRANS64.TRYWAIT P0, [R0+URZ+0x70], R11 ;  /* 0x0000700b000075a7 */ /* 0x0022a400080011ff */
[----:B--2---:R-:W-:Y:S05]  /*8e00*/  @!P0 NANOSLEEP.SYNCS 0x989680 ;  /* 0x009896800000895d */ /* 0x004fea0003900000 */
[----:B------:R-:W2:Y:S02]  /*8e10*/  @!P0 SYNCS.PHASECHK.TRANS64 P0, [R0+URZ+0x70], R11 ;  /* 0x0000700b000085a7 */ /* 0x000ea400080010ff */
[----:B--2---:R-:W-:Y:S05]  /*8e20*/  @!P0 BRA `(.L_x_153) ;  /* 0xfffffffc00f08947 */ /* 0x004fea000383ffff */
[----:B------:R-:W-:Y:S05]  /*8e30*/  BRA `(.L_x_154) ;  /* 0xffffffb000cc7947 */ /* 0x000fea000383ffff */
.L_x_71:
[----:B------:R-:W-:Y:S07]  /*8e40*/  MOV R0, UR4 ;  /* 0x0000000400007c02 */ /* 0x000fee0008000f00 */
.L_x_155:
[----:B-1----:R1:W2:Y:S02]  /*8e50*/  SYNCS.PHASECHK.TRANS64.TRYWAIT P0, [R0+URZ+0x78], R11 ;  /* 0x0000780b000075a7 */ /* 0x0022a400080011ff */
[----:B--2---:R-:W-:Y:S05]  /*8e60*/  @!P0 NANOSLEEP.SYNCS 0x989680 ;  /* 0x009896800000895d */ /* 0x004fea0003900000 */
[----:B------:R-:W2:Y:S02]  /*8e70*/  @!P0 SYNCS.PHASECHK.TRANS64 P0, [R0+URZ+0x78], R11 ;  /* 0x0000780b000085a7 */ /* 0x000ea400080010ff */
[----:B--2---:R-:W-:Y:S05]  /*8e80*/  @!P0 BRA `(.L_x_155) ;  /* 0xfffffffc00f08947 */ /* 0x004fea000383ffff */
[----:B------:R-:W-:Y:S05]  /*8e90*/  BRA `(.L_x_156) ;  /* 0xffffffb4005c7947 */ /* 0x000fea000383ffff */
.L_x_72:
[----:B------:R-:W-:Y:S07]  /*8ea0*/  MOV R0, UR4 ;  /* 0x0000000400007c02 */ /* 0x000fee0008000f00 */
.L_x_157:
[----:B-1----:R1:W2:Y:S02]  /*8eb0*/  SYNCS.PHASECHK.TRANS64.TRYWAIT P0, [R0+URZ+0x80], R11 ;  /* 0x0000800b000075a7 */ /* 0x0022a400080011ff */
[----:B--2---:R-:W-:Y:S05]  /*8ec0*/  @!P0 NANOSLEEP.SYNCS 0x989680 ;  /* 0x009896800000895d */ /* 0x004fea0003900000 */
[----:B------:R-:W2:Y:S02]  /*8ed0*/  @!P0 SYNCS.PHASECHK.TRANS64 P0, [R0+URZ+0x80], R11 ;  /* 0x0000800b000085a7 */ /* 0x000ea400080010ff */
[----:B--2---:R-:W-:Y:S05]  /*8ee0*/  @!P0 BRA `(.L_x_157) ;  /* 0xfffffffc00f08947 */ /* 0x004fea000383ffff */
[----:B------:R-:W-:Y:S05]  /*8ef0*/  BRA `(.L_x_158) ;  /* 0xffffffb400f47947 */ /* 0x000fea000383ffff */
.L_x_73:
[----:B------:R-:W-:Y:S07]  /*8f00*/  MOV R0, UR4 ;  /* 0x0000000400007c02 */ /* 0x000fee0008000f00 */
.L_x_159:
[----:B-1----:R1:W2:Y:S02]  /*8f10*/  SYNCS.PHASECHK.TRANS64.TRYWAIT P0, [R0+URZ+0x88], R11 ;  /* 0x0000880b000075a7 */ /* 0x0022a400080011ff */
[----:B--2---:R-:W-:Y:S05]  /*8f20*/  @!P0 NANOSLEEP.SYNCS 0x989680 ;  /* 0x009896800000895d */ /* 0x004fea0003900000 */
[----:B------:R-:W2:Y:S02]  /*8f30*/  @!P0 SYNCS.PHASECHK.TRANS64 P0, [R0+URZ+0x88], R11 ;  /* 0x0000880b000085a7 */ /* 0x000ea400080010ff */
[----:B--2---:R-:W-:Y:S05]  /*8f40*/  @!P0 BRA `(.L_x_159) ;  /* 0xfffffffc00f08947 */ /* 0x004fea000383ffff */
[----:B------:R-:W-:Y:S05]  /*8f50*/  BRA `(.L_x_160) ;  /* 0xffffffb800cc7947 */ /* 0x000fea000383ffff */
.L_x_75:
[----:B------:R-:W-:-:S07]  /*8f60*/  MOV R0, UR4 ;  /* 0x0000000400007c02 */ /* 0x000fce0008000f00 */
.L_x_161:
[----:B-1----:R1:W2:Y:S02]  /*8f70*/  SYNCS.PHASECHK.TRANS64.TRYWAIT P0, [R0+URZ+0x70], R3 ;  /* 0x00007003000075a7 */ /* 0x0022a400080011ff */
[----:B--2---:R-:W-:Y:S05]  /*8f80*/  @!P0 NANOSLEEP.SYNCS 0x989680 ;  /* 0x009896800000895d */ /* 0x004fea0003900000 */
[----:B------:R-:W2:Y:S02]  /*8f90*/  @!P0 SYNCS.PHASECHK.TRANS64 P0, [R0+URZ+0x70], R3 ;  /* 0x00007003000085a7 */ /* 0x000ea400080010ff */
[----:B--2---:R-:W-:Y:S05]  /*8fa0*/  @!P0 BRA `(.L_x_161) ;  /* 0xfffffffc00f08947 */ /* 0x004fea000383ffff */
[----:B------:R-:W-:Y:S05]  /*8fb0*/  BRA `(.L_x_162) ;  /* 0xffffffbc00907947 */ /* 0x000fea000383ffff */
.L_x_76:
[----:B-1----:R-:W-:-:S07]  /*8fc0*/  MOV R0, UR4 ;  /* 0x0000000400007c02 */ /* 0x002fce0008000f00 */
.L_x_163:
[----:B-1----:R1:W2:Y:S02]  /*8fd0*/  SYNCS.PHASECHK.TRANS64.TRYWAIT P0, [R0+URZ+0x78], R3 ;  /* 0x00007803000075a7 */ /* 0x0022a400080011ff */
[----:B--2---:R-:W-:Y:S05]  /*8fe0*/  @!P0 NANOSLEEP.SYNCS 0x989680 ;  /* 0x009896800000895d */ /* 0x004fea0003900000 */
[----:B------:R-:W2:Y:S02]  /*8ff0*/  @!P0 SYNCS.PHASECHK.TRANS64 P0, [R0+URZ+0x78], R3 ;  /* 0x00007803000085a7 */ /* 0x000ea400080010ff */
[----:B--2---:R-:W-:Y:S05]  /*9000*/  @!P0 BRA `(.L_x_163) ;  /* 0xfffffffc00f08947 */ /* 0x004fea000383ffff */
[----:B------:R-:W-:Y:S05]  /*9010*/  BRA `(.L_x_164) ;  /* 0xffffffbc00807947 */ /* 0x000fea000383ffff */
.L_x_77:
[----:B-1----:R-:W-:-:S07]  /*9020*/  MOV R0, UR4 ;  /* 0x0000000400007c02 */ /* 0x002fce0008000f00 */
.L_x_165:
[----:B-1----:R1:W2:Y:S02]  /*9030*/  SYNCS.PHASECHK.TRANS64.TRYWAIT P0, [R0+URZ+0x80], R3 ;  /* 0x00008003000075a7 */ /* 0x0022a400080011ff */
[----:B--2---:R-:W-:Y:S05]  /*9040*/  @!P0 NANOSLEEP.SYNCS 0x989680 ;  /* 0x009896800000895d */ /* 0x004fea0003900000 */
[----:B------:R-:W2:Y:S02]  /*9050*/  @!P0 SYNCS.PHASECHK.TRANS64 P0, [R0+URZ+0x80], R3 ;  /* 0x00008003000085a7 */ /* 0x000ea400080010ff */
[----:B--2---:R-:W-:Y:S05]  /*9060*/  @!P0 BRA `(.L_x_165) ;  /* 0xfffffffc00f08947 */ /* 0x004fea000383ffff */
[----:B------:R-:W-:Y:S05]  /*9070*/  BRA `(.L_x_166) ;  /* 0xffffffbc00707947 */ /* 0x000fea000383ffff */
.L_x_79:
[----:B--2---:R2:W4:Y:S02]  /*9080*/  SYNCS.PHASECHK.TRANS64.TRYWAIT P0, [R0+URZ+0xa0], R3 ;  /* 0x0000a003000075a7 */ /* 0x00452400080011ff */
[----:B----4-:R-:W-:Y:S05]  /*9090*/  @!P0 NANOSLEEP.SYNCS 0x989680 ;  /* 0x009896800000895d */ /* 0x010fea0003900000 */
[----:B------:R-:W4:Y:S02]  /*90a0*/  @!P0 SYNCS.PHASECHK.TRANS64 P0, [R0+URZ+0xa0], R3 ;  /* 0x0000a003000085a7 */ /* 0x000f2400080010ff */
[----:B----4-:R-:W-:Y:S05]  /*90b0*/  @!P0 BRA `(.L_x_79) ;  /* 0xfffffffc00f08947 */ /* 0x010fea000383ffff */
[----:B------:R-:W-:Y:S05]  /*90c0*/  BRA `(.L_x_167) ;  /* 0xffffffc000307947 */ /* 0x000fea000383ffff */
.L_x_90:
[----:B-1----:R-:W-:Y:S04]  /*90d0*/  MOV R3, UR46 ;  /* 0x0000002e00037c02 */ /* 0x002fe80008000f00 */
[----:B------:R1:W2:Y:S03]  /*90e0*/  SYNCS.PHASECHK.TRANS64.TRYWAIT P0, [R3+URZ+0x50], R4 ;  /* 0x00005004030075a7 */ /* 0x0002a600080011ff */
[----:B--2---:R-:W-:Y:S05]  /*90f0*/  @!P0 NANOSLEEP.SYNCS 0x989680 ;  /* 0x009896800000895d */ /* 0x004fea0003900000 */
[----:B------:R-:W2:Y:S02]  /*9100*/  @!P0 SYNCS.PHASECHK.TRANS64 P0, [R3+URZ+0x50], R4 ;  /* 0x00005004030085a7 */ /* 0x000ea400080010ff */
[----:B--2---:R-:W-:Y:S05]  /*9110*/  @!P0 BRA `(.L_x_90) ;  /* 0xfffffffc00ec8947 */ /* 0x004fea000383ffff */
[----:B------:R-:W-:Y:S05]  /*9120*/  BRA `(.L_x_89) ;  /* 0xffffffcc00347947 */ /* 0x000fea000383ffff */
.L_x_92:
[----:B-1----:R1:W4:Y:S02]  /*9130*/  SYNCS.PHASECHK.TRANS64.TRYWAIT P1, [R83+URZ+0xc0], R0 ;  /* 0x0000c000530075a7 */ /* 0x00232400080211ff */
[----:B----4-:R-:W-:Y:S05]  /*9140*/  @!P1 NANOSLEEP.SYNCS 0x989680 ;  /* 0x009896800000995d */ /* 0x010fea0003900000 */
[----:B------:R-:W4:Y:S02]  /*9150*/  @!P1 SYNCS.PHASECHK.TRANS64 P1, [R83+URZ+0xc0], R0 ;  /* 0x0000c000530095a7 */ /* 0x000f2400080210ff */
[----:B----4-:R-:W-:Y:S05]  /*9160*/  @!P1 BRA `(.L_x_92) ;  /* 0xfffffffc00f09947 */ /* 0x010fea000383ffff */
[----:B------:R-:W-:Y:S05]  /*9170*/  BRA `(.L_x_91) ;  /* 0xffffffcc008c7947 */ /* 0x000fea000383ffff */
.L_x_101:
[----:B-1----:R1:W3:Y:S02]  /*9180*/  SYNCS.PHASECHK.TRANS64.TRYWAIT P0, [R3+URZ+0x50], R0 ;  /* 0x00005000030075a7 */ /* 0x0022e400080011ff */
[----:B---3--:R-:W-:Y:S05]  /*9190*/  @!P0 NANOSLEEP.SYNCS 0x989680 ;  /* 0x009896800000895d */ /* 0x008fea0003900000 */
[----:B------:R-:W3:Y:S02]  /*91a0*/  @!P0 SYNCS.PHASECHK.TRANS64 P0, [R3+URZ+0x50], R0 ;  /* 0x00005000030085a7 */ /* 0x000ee400080010ff */
[----:B---3--:R-:W-:Y:S05]  /*91b0*/  @!P0 BRA `(.L_x_101) ;  /* 0xfffffffc00f08947 */ /* 0x008fea000383ffff */
[----:B------:R-:W-:Y:S05]  /*91c0*/  BRA `(.L_x_100) ;  /* 0xffffffd400887947 */ /* 0x000fea000383ffff */
.L_x_109:
[----:B-1----:R1:W3:Y:S02]  /*91d0*/  SYNCS.PHASECHK.TRANS64.TRYWAIT P0, [R3+URZ+0x50], R6 ;  /* 0x00005006030075a7 */ /* 0x0022e400080011ff */
[----:B---3--:R-:W-:Y:S05]  /*91e0*/  @!P0 NANOSLEEP.SYNCS 0x989680 ;  /* 0x009896800000895d */ /* 0x008fea0003900000 */
[----:B------:R-:W3:Y:S02]  /*91f0*/  @!P0 SYNCS.PHASECHK.TRANS64 P0, [R3+URZ+0x50], R6 ;  /* 0x00005006030085a7 */ /* 0x000ee400080010ff */
[----:B---3--:R-:W-:Y:S05]  /*9200*/  @!P0 BRA `(.L_x_109) ;  /* 0xfffffffc00f08947 */ /* 0x008fea000383ffff */
[----:B------:R-:W-:Y:S05]  /*9210*/  BRA `(.L_x_108) ;  /* 0xffffffdc00e87947 */ /* 0x000fea000383ffff */
.L_x_117:
[----:B-1----:R1:W3:Y:S02]  /*9220*/  SYNCS.PHASECHK.TRANS64.TRYWAIT P0, [R20+URZ+0x50], R3 ;  /* 0x00005003140075a7 */ /* 0x0022e400080011ff */
[----:B---3--:R-:W-:Y:S05]  /*9230*/  @!P0 NANOSLEEP.SYNCS 0x989680 ;  /* 0x009896800000895d */ /* 0x008fea0003900000 */
[----:B------:R-:W3:Y:S02]  /*9240*/  @!P0 SYNCS.PHASECHK.TRANS64 P0, [R20+URZ+0x50], R3 ;  /* 0x00005003140085a7 */ /* 0x000ee400080010ff */
[----:B---3--:R-:W-:Y:S05]  /*9250*/  @!P0 BRA `(.L_x_117) ;  /* 0xfffffffc00f08947 */ /* 0x008fea000383ffff */
[----:B------:R-:W-:Y:S05]  /*9260*/  BRA `(.L_x_116) ;  /* 0xffffffe800487947 */ /* 0x000fea000383ffff */
        .weak           $__internal_0_$__cuda_sm10x_tcgen05_guardrail_trap_col_being_dealloced_not_returned_by_alloc
        .type           $__internal_0_$__cuda_sm10x_tcgen05_guardrail_trap_col_being_dealloced_not_returned_by_alloc,@function
        .size           $__internal_0_$__cuda_sm10x_tcgen05_guardrail_trap_col_being_dealloced_not_returned_by_alloc,($__internal_1_$__cuda_sm10x_tcgen05_guardrail_trap_phase_invalid_during_alloc - $__internal_0_$__cuda_sm10x_tcgen05_guardrail_trap_col_being_dealloced_not_returned_by_alloc)
$__internal_0_$__cuda_sm10x_tcgen05_guardrail_trap_col_being_dealloced_not_returned_by_alloc:
[----:B------:R-:W-:Y:S05]  /*9270*/  BPT.TRAP 0x1 ;  /* 0x000000040000795c */ /* 0x000fea0000300000 */
[----:B------:R-:W-:-:S04]  /*9280*/  HFMA2 R3, -RZ, RZ, 0, 0 ;  /* 0x00000000ff037431 */ /* 0x000fc800000001ff */
[----:B------:R-:W-:Y:S05]  /*9290*/  RET.REL.NODEC R2 `(_ZN7cutlass13device_kernelINS_4gemm6kernel13GemmUniversalIN4cute5tupleIJiiiiEEENS1_10collective13CollectiveMmaINS1_41MainloopSm100TmaUmmaWarpSpecializedSparseILi5ELi2ELi2ENS5_IJNS4_1CILi1EEENSA_ILi2EEESB_EEEEENS5_IJNSA_ILi128EEENSA_ILi64EEESF_EEENS_6half_tENS5_IJNS4_6LayoutINS5_IJiNS5_IJSC_iEEEiEEENS5_IJlNS5_IJSB_SC_EEElEEEEENSJ_INS5_IJNS5_IJNS5_IJNSA_ILi8EEESC_SP_EEEiEEENS5_IJNS5_IJNSA_ILi16EEESC_NSA_ILi4EEEEEEiEEEiEEENS5_IJNS5_IJNS5_IJSF_SS_NSA_ILi2048EEEEEENSA_ILi16384EEEEEENS5_IJNS5_IJSB_NSA_ILi1024EEENSA_ILi32EEEEEElEEElEEEEEEEESI_NS5_IJlSB_lEEENS4_8TiledMMAINS4_8MMA_AtomIJNS4_27SM100_MMA_F16BF16_SS_SPARSEISI_SI_fLi128ELi64ELNS4_4UMMA5MajorE0ELS1D_0ELNS1C_7ScaleInE0ELS1E_0EEEEEENSJ_INS5_IJSB_SB_SB_EEENS5_IJNSA_ILi0EEES1I_S1I_EEEEENS5_IJNS4_10UnderscoreES1L_S1L_EEEEENS4_23SM90_TMA_LOAD_MULTICASTENS4_14ComposedLayoutINS4_7SwizzleILi3ELi4ELi3EEENS4_25smem_sparse_ptr_flag_bitsILi2ELi16EEENSJ_INS5_IJNS5_IJSB_SP_EEENS5_IJSC_SG_EEEEEENS5_IJNS5_IJS1I_SF_EEESM_EEEEEEEvNS4_8identityENS4_13SM90_TMA_LOADENS1P_IS1R_NS4_18smem_ptr_flag_bitsILi16EEENSJ_INS5_IJSP_SG_EEENS5_IJSG_SB_EEEEEEEvS21_EENS_8epilogue10collective18CollectiveEpilogueINS2A_23Sm100TmaWarpSpecializedILi4ELi2ELi16ELb1ELb0EEEJSH_NS5_IJNSJ_ISF_SB_EENSJ_ISS_SB_EEEEEfNS5_IJSB_llEEEfS2I_NS2A_6fusion15FusionCallbacksIS2E_NS2J_17LinearCombinationIffffLNS_15FloatRoundStyleE2EEESH_S2H_JEEENS4_5SM1004TMEM4LOAD26SM100_TMEM_LOAD_32dp32b16xES22_NS1P_INS1Q_ILi2ELi5ELi2EEENS23_ILi32EEENSJ_INS5_IJS12_ST_EEENS5_IJSB_S12_EEEEEEENS4_39AutoVectorizingCopyWithAssumedAlignmentILi128EEENS4_14SM90_TMA_STOREES2Y_S30_S30_EEEvvEEEEvNT_6ParamsE) ;  /* 0xffffff6c02587950 */ /* 0x000fea0003c3ffff */
        .weak           $__internal_1_$__cuda_sm10x_tcgen05_guardrail_trap_phase_invalid_during_alloc
        .type           $__internal_1_$__cuda_sm10x_tcgen05_guardrail_trap_phase_invalid_during_alloc,@function
        .size           $__internal_1_$__cuda_sm10x_tcgen05_guardrail_trap_phase_invalid_during_alloc,($__internal_2_$__cuda_sm10x_tcgen05_guardrail_trap_unallocated_columns_being_dealloced - $__internal_1_$__cuda_sm10x_tcgen05_guardrail_trap_phase_invalid_during_alloc)
$__internal_1_$__cuda_sm10x_tcgen05_guardrail_trap_phase_invalid_during_alloc:
[----:B------:R-:W-:Y:S05]  /*92a0*/  BPT.TRAP 0x1 ;  /* 0x000000040000795c */ /* 0x000fea0000300000 */
[----:B------:R-:W-:-:S04]  /*92b0*/  MOV R3, 0x0 ;  /* 0x0000000000037802 */ /* 0x000fc80000000f00 */
[----:B------:R-:W-:Y:S05]  /*92c0*/  RET.REL.NODEC R2 `(_ZN7cutlass13device_kernelINS_4gemm6kernel13GemmUniversalIN4cute5tupleIJiiiiEEENS1_10collective13CollectiveMmaINS1_41MainloopSm100TmaUmmaWarpSpecializedSparseILi5ELi2ELi2ENS5_IJNS4_1CILi1EEENSA_ILi2EEESB_EEEEENS5_IJNSA_ILi128EEENSA_ILi64EEESF_EEENS_6half_tENS5_IJNS4_6LayoutINS5_IJiNS5_IJSC_iEEEiEEENS5_IJlNS5_IJSB_SC_EEElEEEEENSJ_INS5_IJNS5_IJNS5_IJNSA_ILi8EEESC_SP_EEEiEEENS5_IJNS5_IJNSA_ILi16EEESC_NSA_ILi4EEEEEEiEEEiEEENS5_IJNS5_IJNS5_IJSF_SS_NSA_ILi2048EEEEEENSA_ILi16384EEEEEENS5_IJNS5_IJSB_NSA_ILi1024EEENSA_ILi32EEEEEElEEElEEEEEEEESI_NS5_IJlSB_lEEENS4_8TiledMMAINS4_8MMA_AtomIJNS4_27SM100_MMA_F16BF16_SS_SPARSEISI_SI_fLi128ELi64ELNS4_4UMMA5MajorE0ELS1D_0ELNS1C_7ScaleInE0ELS1E_0EEEEEENSJ_INS5_IJSB_SB_SB_EEENS5_IJNSA_ILi0EEES1I_S1I_EEEEENS5_IJNS4_10UnderscoreES1L_S1L_EEEEENS4_23SM90_TMA_LOAD_MULTICASTENS4_14ComposedLayoutINS4_7SwizzleILi3ELi4ELi3EEENS4_25smem_sparse_ptr_flag_bitsILi2ELi16EEENSJ_INS5_IJNS5_IJSB_SP_EEENS5_IJSC_SG_EEEEEENS5_IJNS5_IJS1I_SF_EEESM_EEEEEEEvNS4_8identityENS4_13SM90_TMA_LOADENS1P_IS1R_NS4_18smem_ptr_flag_bitsILi16EEENSJ_INS5_IJSP_SG_EEENS5_IJSG_SB_EEEEEEEvS21_EENS_8epilogue10collective18CollectiveEpilogueINS2A_23Sm100TmaWarpSpecializedILi4ELi2ELi16ELb1ELb0EEEJSH_NS5_IJNSJ_ISF_SB_EENSJ_ISS_SB_EEEEEfNS5_IJSB_llEEEfS2I_NS2A_6fusion15FusionCallbacksIS2E_NS2J_17LinearCombinationIffffLNS_15FloatRoundStyleE2EEESH_S2H_JEEENS4_5SM1004TMEM4LOAD26SM100_TMEM_LOAD_32dp32b16xES22_NS1P_INS1Q_ILi2ELi5ELi2EEENS23_ILi32EEENSJ_INS5_IJS12_ST_EEENS5_IJSB_S12_EEEEEEENS4_39AutoVectorizingCopyWithAssumedAlignmentILi128EEENS4_14SM90_TMA_STOREES2Y_S30_S30_EEEvvEEEEvNT_6ParamsE) ;  /* 0xffffff6c024c7950 */ /* 0x000fea0003c3ffff */
        .weak           $__internal_2_$__cuda_sm10x_tcgen05_guardrail_trap_unallocated_columns_being_dealloced
        .type           $__internal_2_$__cuda_sm10x_tcgen05_guardrail_trap_unallocated_columns_being_dealloced,@function
        .size           $__internal_2_$__cuda_sm10x_tcgen05_guardrail_trap_unallocated_columns_being_dealloced,(.L_x_169 - $__internal_2_$__cuda_sm10x_tcgen05_guardrail_trap_unallocated_columns_being_dealloced)
$__internal_2_$__cuda_sm10x_tcgen05_guardrail_trap_unallocated_columns_being_dealloced:
[----:B------:R-:W-:Y:S05]  /*92d0*/  BPT.TRAP 0x1 ;  /* 0x000000040000795c */ /* 0x000fea0000300000 */
[----:B------:R-:W-:-:S04]  /*92e0*/  HFMA2 R3, -RZ, RZ, 0, 0 ;  /* 0x00000000ff037431 */ /* 0x000fc800000001ff */
[----:B------:R-:W-:Y:S05]  /*92f0*/  RET.REL.NODEC R2 `(_ZN7cutlass13device_kernelINS_4gemm6kernel13GemmUniversalIN4cute5tupleIJiiiiEEENS1_10collective13CollectiveMmaINS1_41MainloopSm100TmaUmmaWarpSpecializedSparseILi5ELi2ELi2ENS5_IJNS4_1CILi1EEENSA_ILi2EEESB_EEEEENS5_IJNSA_ILi128EEENSA_ILi64EEESF_EEENS_6half_tENS5_IJNS4_6LayoutINS5_IJiNS5_IJSC_iEEEiEEENS5_IJlNS5_IJSB_SC_EEElEEEEENSJ_INS5_IJNS5_IJNS5_IJNSA_ILi8EEESC_SP_EEEiEEENS5_IJNS5_IJNSA_ILi16EEESC_NSA_ILi4EEEEEEiEEEiEEENS5_IJNS5_IJNS5_IJSF_SS_NSA_ILi2048EEEEEENSA_ILi16384EEEEEENS5_IJNS5_IJSB_NSA_ILi1024EEENSA_ILi32EEEEEElEEElEEEEEEEESI_NS5_IJlSB_lEEENS4_8TiledMMAINS4_8MMA_AtomIJNS4_27SM100_MMA_F16BF16_SS_SPARSEISI_SI_fLi128ELi64ELNS4_4UMMA5MajorE0ELS1D_0ELNS1C_7ScaleInE0ELS1E_0EEEEEENSJ_INS5_IJSB_SB_SB_EEENS5_IJNSA_ILi0EEES1I_S1I_EEEEENS5_IJNS4_10UnderscoreES1L_S1L_EEEEENS4_23SM90_TMA_LOAD_MULTICASTENS4_14ComposedLayoutINS4_7SwizzleILi3ELi4ELi3EEENS4_25smem_sparse_ptr_flag_bitsILi2ELi16EEENSJ_INS5_IJNS5_IJSB_SP_EEENS5_IJSC_SG_EEEEEENS5_IJNS5_IJS1I_SF_EEESM_EEEEEEEvNS4_8identityENS4_13SM90_TMA_LOADENS1P_IS1R_NS4_18smem_ptr_flag_bitsILi16EEENSJ_INS5_IJSP_SG_EEENS5_IJSG_SB_EEEEEEEvS21_EENS_8epilogue10collective18CollectiveEpilogueINS2A_23Sm100TmaWarpSpecializedILi4ELi2ELi16ELb1ELb0EEEJSH_NS5_IJNSJ_ISF_SB_EENSJ_ISS_SB_EEEEEfNS5_IJSB_llEEEfS2I_NS2A_6fusion15FusionCallbacksIS2E_NS2J_17LinearCombinationIffffLNS_15FloatRoundStyleE2EEESH_S2H_JEEENS4_5SM1004TMEM4LOAD26SM100_TMEM_LOAD_32dp32b16xES22_NS1P_INS1Q_ILi2ELi5ELi2EEENS23_ILi32EEENSJ_INS5_IJS12_ST_EEENS5_IJSB_S12_EEEEEEENS4_39AutoVectorizingCopyWithAssumedAlignmentILi128EEENS4_14SM90_TMA_STOREES2Y_S30_S30_EEEvvEEEEvNT_6ParamsE) ;  /* 0xffffff6c02407950 */ /* 0x000fea0003c3ffff */
.L_x_168:
[----:B------:R-:W-:-:S00]  /*9300*/  BRA `(.L_x_168) ;  /* 0xfffffffc00fc7947 */ /* 0x000fc0000383ffff */
[----:B------:R-:W-:-:S00]  /*9310*/  NOP ;  /* 0x0000000000007918 */ /* 0x000fc00000000000 */
        /* <DEDUP_REMOVED lines=14> */
.L_x_169:


//--------------------- .nv.global.init           --------------------------
	.section	.nv.global.init,"aw",@progbits
.nv.global.init:
	.type		$str$27,@object
	.size		$str$27,($str$28 - $str$27)
$str$27:
        /*0000*/ 	.byte	0x28, 0x61, 0x64, 0x64, 0x72, 0x65, 0x73, 0x73, 0x20, 0x26, 0x20, 0x6d, 0x61, 0x73, 0x6b, 0x29
        /*0010*/ 	.byte	0x20, 0x3d, 0x3d, 0x20, 0x30, 0x00
	.type		$str$28,@object
	.size		$str$28,($str$26 - $str$28)
$str$28:
        /*0016*/ 	.byte	0x2f, 0x74, 0x6d, 0x70, 0x2f, 0x63, 0x75, 0x74, 0x6c, 0x61, 0x73, 0x73, 0x5f, 0x73, 0x77, 0x65
        /*0026*/ 	.byte	0x65, 0x70, 0x5f, 0x73, 0x72, 0x63, 0x2f, 0x69, 0x6e, 0x63, 0x6c, 0x75, 0x64, 0x65, 0x2f, 0x63
        /*0036*/ 	.byte	0x75, 0x74, 0x65, 0x2f, 0x70, 0x6f, 0x69, 0x6e, 0x74, 0x65, 0x72, 0x5f, 0x66, 0x6c, 0x61, 0x67
        /*0046*/ 	.byte	0x67, 0x65, 0x64, 0x2e, 0x68, 0x70, 0x70, 0x00
	.type		$str$26,@object
	.size		$str$26,($str$25 - $str$26)
$str$26:
        /*004e*/ 	.byte	0x2f, 0x74, 0x6d, 0x70, 0x2f, 0x63, 0x75, 0x74, 0x6c, 0x61, 0x73, 0x73, 0x5f, 0x73, 0x77, 0x65
        /*005e*/ 	.byte	0x65, 0x70, 0x5f, 0x73, 0x72, 0x63, 0x2f, 0x69, 0x6e, 0x63, 0x6c, 0x75, 0x64, 0x65, 0x2f, 0x63
        /*006e*/ 	.byte	0x75, 0x74, 0x65, 0x2f, 0x61, 0x74, 0x6f, 0x6d, 0x2f, 0x63, 0x6f, 0x70, 0x79, 0x5f, 0x74, 0x72
        /*007e*/ 	.byte	0x61, 0x69, 0x74, 0x73, 0x5f, 0x73, 0x6d, 0x31, 0x30, 0x30, 0x2e, 0x68, 0x70, 0x70, 0x00
	.type		$str$25,@object
	.size		$str$25,(__unnamed_1 - $str$25)
$str$25:
        /*008d*/ 	.byte	0x28, 0x28, 0x75, 0x69, 0x6e, 0x74, 0x33, 0x32, 0x5f, 0x74, 0x28, 0x74, 0x68, 0x72, 0x65, 0x61
        /*009d*/ 	.byte	0x64, 0x49, 0x64, 0x78, 0x2e, 0x78, 0x29, 0x20, 0x2f, 0x20, 0x33, 0x32, 0x29, 0x20, 0x25, 0x20
        /*00ad*/ 	.byte	0x34, 0x29, 0x20, 0x3d, 0x3d, 0x20, 0x28, 0x28, 0x28, 0x74, 0x6d, 0x65, 0x6d, 0x5f, 0x61, 0x64
        /*00bd*/ 	.byte	0x64, 0x72, 0x20, 0x3e, 0x3e, 0x20, 0x31, 0x36, 0x29, 0x20, 0x2f, 0x20, 0x33, 0x32, 0x29, 0x20
        /*00cd*/ 	.byte	0x25, 0x20, 0x34, 0x29, 0x00
	.type		__unnamed_1,@object
	.size		__unnamed_1,(__unnamed_2 - __unnamed_1)
__unnamed_1:
        /*00d2*/ 	.byte	0x61, 0x75, 0x74, 0x6f, 0x20, 0x63, 0x75, 0x74, 0x65, 0x3a, 0x3a, 0x61, 0x73, 0x5f, 0x70, 0x6f
        /* <DEDUP_REMOVED lines=23> */
        /*0252*/ 	.byte	0x3a, 0x43, 0x3c, 0x32, 0x30, 0x34, 0x38, 0x3e, 0x3e, 0x3e, 0x3e, 0x5d, 0x00
	.type		__unnamed_2,@object
	.size		__unnamed_2,(.L_2 - __unnamed_2)
__unnamed_2:
        /* <DEDUP_REMOVED lines=42> */
        /*04ff*/ 	.byte	0x3e, 0x5d, 0x00
.L_2:


//--------------------- .nv.shared._ZN7cutlass13device_kernelINS_4gemm6kernel13GemmUniversalIN4cute5tupleIJiiiiEEENS1_10collective13CollectiveMmaINS1_41MainloopSm100TmaUmmaWarpSpecializedSparseILi5ELi2ELi2ENS5_IJNS4_1CILi1EEENSA_ILi2EEESB_EEEEENS5_IJNSA_ILi128EEENSA_ILi64EEESF_EEENS_6half_tENS5_IJNS4_6LayoutINS5_IJiNS5_IJSC_iEEEiEEENS5_IJlNS5_IJSB_SC_EEElEEEEENSJ_INS5_IJNS5_IJNS5_IJNSA_ILi8EEESC_SP_EEEiEEENS5_IJNS5_IJNSA_ILi16EEESC_NSA_ILi4EEEEEEiEEEiEEENS5_IJNS5_IJNS5_IJSF_SS_NSA_ILi2048EEEEEENSA_ILi16384EEEEEENS5_IJNS5_IJSB_NSA_ILi1024EEENSA_ILi32EEEEEElEEElEEEEEEEESI_NS5_IJlSB_lEEENS4_8TiledMMAINS4_8MMA_AtomIJNS4_27SM100_MMA_F16BF16_SS_SPARSEISI_SI_fLi128ELi64ELNS4_4UMMA5MajorE0ELS1D_0ELNS1C_7ScaleInE0ELS1E_0EEEEEENSJ_INS5_IJSB_SB_SB_EEENS5_IJNSA_ILi0EEES1I_S1I_EEEEENS5_IJNS4_10UnderscoreES1L_S1L_EEEEENS4_23SM90_TMA_LOAD_MULTICASTENS4_14ComposedLayoutINS4_7SwizzleILi3ELi4ELi3EEENS4_25smem_sparse_ptr_flag_bitsILi2ELi16EEENSJ_INS5_IJNS5_IJSB_SP_EEENS5_IJSC_SG_EEEEEENS5_IJNS5_IJS1I_SF_EEESM_EEEEEEEvNS4_8identityENS4_13SM90_TMA_LOADENS1P_IS1R_NS4_18smem_ptr_flag_bitsILi16EEENSJ_INS5_IJSP_SG_EEENS5_IJSG_SB_EEEEEEEvS21_EENS_8epilogue10collective18CollectiveEpilogueINS2A_23Sm100TmaWarpSpecializedILi4ELi2ELi16ELb1ELb0EEEJSH_NS5_IJNSJ_ISF_SB_EENSJ_ISS_SB_EEEEEfNS5_IJSB_llEEEfS2I_NS2A_6fusion15FusionCallbacksIS2E_NS2J_17LinearCombinationIffffLNS_15FloatRoundStyleE2EEESH_S2H_JEEENS4_5SM1004TMEM4LOAD26SM100_TMEM_LOAD_32dp32b16xES22_NS1P_INS1Q_ILi2ELi5ELi2EEENS23_ILi32EEENSJ_INS5_IJS12_ST_EEENS5_IJSB_S12_EEEEEEENS4_39AutoVectorizingCopyWithAssumedAlignmentILi128EEENS4_14SM90_TMA_STOREES2Y_S30_S30_EEEvvEEEEvNT_6ParamsE --------------------------
	.section	.nv.shared._ZN7cutlass13device_kernelINS_4gemm6kernel13GemmUniversalIN4cute5tupleIJiiiiEEENS1_10collective13CollectiveMmaINS1_41MainloopSm100TmaUmmaWarpSpecializedSparseILi5ELi2ELi2ENS5_IJNS4_1CILi1EEENSA_ILi2EEESB_EEEEENS5_IJNSA_ILi128EEENSA_ILi64EEESF_EEENS_6half_tENS5_IJNS4_6LayoutINS5_IJiNS5_IJSC_iEEEiEEENS5_IJlNS5_IJSB_SC_EEElEEEEENSJ_INS5_IJNS5_IJNS5_IJNSA_ILi8EEESC_SP_EEEiEEENS5_IJNS5_IJNSA_ILi16EEESC_NSA_ILi4EEEEEEiEEEiEEENS5_IJNS5_IJNS5_IJSF_SS_NSA_ILi2048EEEEEENSA_ILi16384EEEEEENS5_IJNS5_IJSB_NSA_ILi1024EEENSA_ILi32EEEEEElEEElEEEEEEEESI_NS5_IJlSB_lEEENS4_8TiledMMAINS4_8MMA_AtomIJNS4_27SM100_MMA_F16BF16_SS_SPARSEISI_SI_fLi128ELi64ELNS4_4UMMA5MajorE0ELS1D_0ELNS1C_7ScaleInE0ELS1E_0EEEEEENSJ_INS5_IJSB_SB_SB_EEENS5_IJNSA_ILi0EEES1I_S1I_EEEEENS5_IJNS4_10UnderscoreES1L_S1L_EEEEENS4_23SM90_TMA_LOAD_MULTICASTENS4_14ComposedLayoutINS4_7SwizzleILi3ELi4ELi3EEENS4_25smem_sparse_ptr_flag_bitsILi2ELi16EEENSJ_INS5_IJNS5_IJSB_SP_EEENS5_IJSC_SG_EEEEEENS5_IJNS5_IJS1I_SF_EEESM_EEEEEEEvNS4_8identityENS4_13SM90_TMA_LOADENS1P_IS1R_NS4_18smem_ptr_flag_bitsILi16EEENSJ_INS5_IJSP_SG_EEENS5_IJSG_SB_EEEEEEEvS21_EENS_8epilogue10collective18CollectiveEpilogueINS2A_23Sm100TmaWarpSpecializedILi4ELi2ELi16ELb1ELb0EEEJSH_NS5_IJNSJ_ISF_SB_EENSJ_ISS_SB_EEEEEfNS5_IJSB_llEEEfS2I_NS2A_6fusion15FusionCallbacksIS2E_NS2J_17LinearCombinationIffffLNS_15FloatRoundStyleE2EEESH_S2H_JEEENS4_5SM1004TMEM4LOAD26SM100_TMEM_LOAD_32dp32b16xES22_NS1P_INS1Q_ILi2ELi5ELi2EEENS23_ILi32EEENSJ_INS5_IJS12_ST_EEENS5_IJSB_S12_EEEEEEENS4_39AutoVectorizingCopyWithAssumedAlignmentILi128EEENS4_14SM90_TMA_STOREES2Y_S30_S30_EEEvvEEEEvNT_6ParamsE,"aw",@nobits
	.sectionflags	@""
	.align	16
	.zero		1024


//--------------------- .nv.shared.reserved.0     --------------------------
	.section	.nv.shared.reserved.0,"aw",@nobits
	.weak		__nv_reservedSMEM_offset_0_alias
	.size		__nv_reservedSMEM_offset_0_alias, 0, 64
	.other		__nv_reservedSMEM_offset_0_alias,@"STO_CUDA_RESERVED_SHARED STV_DEFAULT"
__nv_reservedSMEM_offset_0_alias:
	.zero		0
.nv.shared.reserved.0:
	.zero		64
	.weak		__nv_reservedSMEM_tcgen05_partition
	.type		__nv_reservedSMEM_tcgen05_partition,@object
	.size		__nv_reservedSMEM_tcgen05_partition,(.L_0 - __nv_reservedSMEM_tcgen05_partition)
__nv_reservedSMEM_tcgen05_partition:
	.zero		32
.L_0:


//--------------------- .nv.global                --------------------------
	.section	.nv.global,"aw",@nobits
.nv.global:
	.type		_ZN39_INTERNAL_8e3fdc81_4_k_cu_d7b2a1c1_27834cute1_E,@object
	.size		_ZN39_INTERNAL_8e3fdc81_4_k_cu_d7b2a1c1_27834cute1_E,(_ZN39_INTERNAL_8e3fdc81_4_k_cu_d7b2a1c1_27834cuda3std3__45__cpo6cbeginE - _ZN39_INTERNAL_8e3fdc81_4_k_cu_d7b2a1c1_27834cute1_E)
_ZN39_INTERNAL_8e3fdc81_4_k_cu_d7b2a1c1_27834cute1_E:
	.zero		1
	.type		_ZN39_INTERNAL_8e3fdc81_4_k_cu_d7b2a1c1_27834cuda3std3__45__cpo6cbeginE,@object
	.size		_ZN39_INTERNAL_8e3fdc81_4_k_cu_d7b2a1c1_27834cuda3std3__45__cpo6cbeginE,(_ZN39_INTERNAL_8e3fdc81_4_k_cu_d7b2a1c1_27834cuda3std3__48in_placeE - _ZN39_INTERNAL_8e3fdc81_4_k_cu_d7b2a1c1_27834cuda3std3__45__cpo6cbeginE)
_ZN39_INTERNAL_8e3fdc81_4_k_cu_d7b2a1c1_27834cuda3std3__45__cpo6cbeginE:
	.zero		1
	.type		_ZN39_INTERNAL_8e3fdc81_4_k_cu_d7b2a1c1_27834cuda3std3__48in_placeE,@object
	.size		_ZN39_INTERNAL_8e3fdc81_4_k_cu_d7b2a1c1_27834cuda3std3__48in_placeE,(_ZN39_INTERNAL_8e3fdc81_4_k_cu_d7b2a1c1_27834cuda3std6ranges3__45__cpo9iter_moveE - _ZN39_INTERNAL_8e3fdc81_4_k_cu_d7b2a1c1_27834cuda3std3__48in_placeE)
_ZN39_INTERNAL_8e3fdc81_4_k_cu_d7b2a1c1_27834cuda3std3__48in_placeE:
	.zero		1
	.type		_ZN39_INTERNAL_8e3fdc81_4_k_cu_d7b2a1c1_27834cuda3std6ranges3__45__cpo9iter_moveE,@object
	.size		_ZN39_INTERNAL_8e3fdc81_4_k_cu_d7b2a1c1_27834cuda3std6ranges3__45__cpo9iter_moveE,(_ZN39_INTERNAL_8e3fdc81_4_k_cu_d7b2a1c1_27834cuda3std3__45__cpo5beginE - _ZN39_INTERNAL_8e3fdc81_4_k_cu_d7b2a1c1_27834cuda3std6ranges3__45__cpo9iter_moveE)
_ZN39_INTERNAL_8e3fdc81_4_k_cu_d7b2a1c1_27834cuda3std6ranges3__45__cpo9iter_moveE:
	.zero		1
	.type		_ZN39_INTERNAL_8e3fdc81_4_k_cu_d7b2a1c1_27834cuda3std3__45__cpo5beginE,@object
	.size		_ZN39_INTERNAL_8e3fdc81_4_k_cu_d7b2a1c1_27834cuda3std3__45__cpo5beginE,(_ZN39_INTERNAL_8e3fdc81_4_k_cu_d7b2a1c1_27834cuda3std3__441_GLOBAL__N__8e3fdc81_4_k_cu_d7b2a1c1_27836ignoreE - _ZN39_INTERNAL_8e3fdc81_4_k_cu_d7b2a1c1_27834cuda3std3__45__cpo5beginE)
_ZN39_INTERNAL_8e3fdc81_4_k_cu_d7b2a1c1_27834cuda3std3__45__cpo5beginE:
	.zero		1
	.type		_ZN39_INTERNAL_8e3fdc81_4_k_cu_d7b2a1c1_27834cuda3std3__441_GLOBAL__N__8e3fdc81_4_k_cu_d7b2a1c1_27836ignoreE,@object
	.size		_ZN39_INTERNAL_8e3fdc81_4_k_cu_d7b2a1c1_27834cuda3std3__441_GLOBAL__N__8e3fdc81_4_k_cu_d7b2a1c1_27836ignoreE,(_ZN39_INTERNAL_8e3fdc81_4_k_cu_d7b2a1c1_27834cute7productE - _ZN39_INTERNAL_8e3fdc81_4_k_cu_d7b2a1c1_27834cuda3std3__441_GLOBAL__N__8e3fdc81_4_k_cu_d7b2a1c1_27836ignoreE)
_ZN39_INTERNAL_8e3fdc81_4_k_cu_d7b2a1c1_27834cuda3std3__441_GLOBAL__N__8e3fdc81_4_k_cu_d7b2a1c1_27836ignoreE:
	.zero		1
	.type		_ZN39_INTERNAL_8e3fdc81_4_k_cu_d7b2a1c1_27834cute7productE,@object
	.size		_ZN39_INTERNAL_8e3fdc81_4_k_cu_d7b2a1c1_27834cute7productE,(_ZN39_INTERNAL_8e3fdc81_4_k_cu_d7b2a1c1_27834cuda3std3__45__cpo3endE - _ZN39_INTERNAL_8e3fdc81_4_k_cu_d7b2a1c1_27834cute7productE)
_ZN39_INTERNAL_8e3fdc81_4_k_cu_d7b2a1c1_27834cute7productE:
	.zero		1
	.type		_ZN39_INTERNAL_8e3fdc81_4_k_cu_d7b2a1c1_27834cuda3std3__45__cpo3endE,@object
	.size		_ZN39_INTERNAL_8e3fdc81_4_k_cu_d7b2a1c1_27834cuda3std3__45__cpo3endE,(_ZN39_INTERNAL_8e3fdc81_4_k_cu_d7b2a1c1_27834cuda3std3__419piecewise_constructE - _ZN39_INTERNAL_8e3fdc81_4_k_cu_d7b2a1c1_27834cuda3std3__45__cpo3endE)
_ZN39_INTERNAL_8e3fdc81_4_k_cu_d7b2a1c1_27834cuda3std3__45__cpo3endE:
	.zero		1
	.type		_ZN39_INTERNAL_8e3fdc81_4_k_cu_d7b2a1c1_27834cuda3std3__419piecewise_constructE,@object
	.size		_ZN39_INTERNAL_8e3fdc81_4_k_cu_d7b2a1c1_27834cuda3std3__419piecewise_constructE,(_ZN39_INTERNAL_8e3fdc81_4_k_cu_d7b2a1c1_27834cuda3std3__45__cpo4cendE - _ZN39_INTERNAL_8e3fdc81_4_k_cu_d7b2a1c1_27834cuda3std3__419piecewise_constructE)
_ZN39_INTERNAL_8e3fdc81_4_k_cu_d7b2a1c1_27834cuda3std3__419piecewise_constructE:
	.zero		1
	.type		_ZN39_INTERNAL_8e3fdc81_4_k_cu_d7b2a1c1_27834cuda3std3__45__cpo4cendE,@object
	.size		_ZN39_INTERNAL_8e3fdc81_4_k_cu_d7b2a1c1_27834cuda3std3__45__cpo4cendE,(_ZN39_INTERNAL_8e3fdc81_4_k_cu_d7b2a1c1_27834cuda3std6ranges3__45__cpo4swapE - _ZN39_INTERNAL_8e3fdc81_4_k_cu_d7b2a1c1_27834cuda3std3__45__cpo4cendE)
_ZN39_INTERNAL_8e3fdc81_4_k_cu_d7b2a1c1_27834cuda3std3__45__cpo4cendE:
	.zero		1
	.type		_ZN39_INTERNAL_8e3fdc81_4_k_cu_d7b2a1c1_27834cuda3std6ranges3__45__cpo4swapE,@object
	.size		_ZN39_INTERNAL_8e3fdc81_4_k_cu_d7b2a1c1_27834cuda3std6ranges3__45__cpo4swapE,(.L_10 - _ZN39_INTERNAL_8e3fdc81_4_k_cu_d7b2a1c1_27834cuda3std6ranges3__45__cpo4swapE)
_ZN39_INTERNAL_8e3fdc81_4_k_cu_d7b2a1c1_27834cuda3std6ranges3__45__cpo4swapE:
	.zero		1
.L_10:


//--------------------- .nv.constant0._ZN7cutlass13device_kernelINS_4gemm6kernel13GemmUniversalIN4cute5tupleIJiiiiEEENS1_10collective13CollectiveMmaINS1_41MainloopSm100TmaUmmaWarpSpecializedSparseILi5ELi2ELi2ENS5_IJNS4_1CILi1EEENSA_ILi2EEESB_EEEEENS5_IJNSA_ILi128EEENSA_ILi64EEESF_EEENS_6half_tENS5_IJNS4_6LayoutINS5_IJiNS5_IJSC_iEEEiEEENS5_IJlNS5_IJSB_SC_EEElEEEEENSJ_INS5_IJNS5_IJNS5_IJNSA_ILi8EEESC_SP_EEEiEEENS5_IJNS5_IJNSA_ILi16EEESC_NSA_ILi4EEEEEEiEEEiEEENS5_IJNS5_IJNS5_IJSF_SS_NSA_ILi2048EEEEEENSA_ILi16384EEEEEENS5_IJNS5_IJSB_NSA_ILi1024EEENSA_ILi32EEEEEElEEElEEEEEEEESI_NS5_IJlSB_lEEENS4_8TiledMMAINS4_8MMA_AtomIJNS4_27SM100_MMA_F16BF16_SS_SPARSEISI_SI_fLi128ELi64ELNS4_4UMMA5MajorE0ELS1D_0ELNS1C_7ScaleInE0ELS1E_0EEEEEENSJ_INS5_IJSB_SB_SB_EEENS5_IJNSA_ILi0EEES1I_S1I_EEEEENS5_IJNS4_10UnderscoreES1L_S1L_EEEEENS4_23SM90_TMA_LOAD_MULTICASTENS4_14ComposedLayoutINS4_7SwizzleILi3ELi4ELi3EEENS4_25smem_sparse_ptr_flag_bitsILi2ELi16EEENSJ_INS5_IJNS5_IJSB_SP_EEENS5_IJSC_SG_EEEEEENS5_IJNS5_IJS1I_SF_EEESM_EEEEEEEvNS4_8identityENS4_13SM90_TMA_LOADENS1P_IS1R_NS4_18smem_ptr_flag_bitsILi16EEENSJ_INS5_IJSP_SG_EEENS5_IJSG_SB_EEEEEEEvS21_EENS_8epilogue10collective18CollectiveEpilogueINS2A_23Sm100TmaWarpSpecializedILi4ELi2ELi16ELb1ELb0EEEJSH_NS5_IJNSJ_ISF_SB_EENSJ_ISS_SB_EEEEEfNS5_IJSB_llEEEfS2I_NS2A_6fusion15FusionCallbacksIS2E_NS2J_17LinearCombinationIffffLNS_15FloatRoundStyleE2EEESH_S2H_JEEENS4_5SM1004TMEM4LOAD26SM100_TMEM_LOAD_32dp32b16xES22_NS1P_INS1Q_ILi2ELi5ELi2EEENS23_ILi32EEENSJ_INS5_IJS12_ST_EEENS5_IJSB_S12_EEEEEEENS4_39AutoVectorizingCopyWithAssumedAlignmentILi128EEENS4_14SM90_TMA_STOREES2Y_S30_S30_EEEvvEEEEvNT_6ParamsE --------------------------
	.section	.nv.constant0._ZN7cutlass13device_kernelINS_4gemm6kernel13GemmUniversalIN4cute5tupleIJiiiiEEENS1_10collective13CollectiveMmaINS1_41MainloopSm100TmaUmmaWarpSpecializedSparseILi5ELi2ELi2ENS5_IJNS4_1CILi1EEENSA_ILi2EEESB_EEEEENS5_IJNSA_ILi128EEENSA_ILi64EEESF_EEENS_6half_tENS5_IJNS4_6LayoutINS5_IJiNS5_IJSC_iEEEiEEENS5_IJlNS5_IJSB_SC_EEElEEEEENSJ_INS5_IJNS5_IJNS5_IJNSA_ILi8EEESC_SP_EEEiEEENS5_IJNS5_IJNSA_ILi16EEESC_NSA_ILi4EEEEEEiEEEiEEENS5_IJNS5_IJNS5_IJSF_SS_NSA_ILi2048EEEEEENSA_ILi16384EEEEEENS5_IJNS5_IJSB_NSA_ILi1024EEENSA_ILi32EEEEEElEEElEEEEEEEESI_NS5_IJlSB_lEEENS4_8TiledMMAINS4_8MMA_AtomIJNS4_27SM100_MMA_F16BF16_SS_SPARSEISI_SI_fLi128ELi64ELNS4_4UMMA5MajorE0ELS1D_0ELNS1C_7ScaleInE0ELS1E_0EEEEEENSJ_INS5_IJSB_SB_SB_EEENS5_IJNSA_ILi0EEES1I_S1I_EEEEENS5_IJNS4_10UnderscoreES1L_S1L_EEEEENS4_23SM90_TMA_LOAD_MULTICASTENS4_14ComposedLayoutINS4_7SwizzleILi3ELi4ELi3EEENS4_25smem_sparse_ptr_flag_bitsILi2ELi16EEENSJ_INS5_IJNS5_IJSB_SP_EEENS5_IJSC_SG_EEEEEENS5_IJNS5_IJS1I_SF_EEESM_EEEEEEEvNS4_8identityENS4_13SM90_TMA_LOADENS1P_IS1R_NS4_18smem_ptr_flag_bitsILi16EEENSJ_INS5_IJSP_SG_EEENS5_IJSG_SB_EEEEEEEvS21_EENS_8epilogue10collective18CollectiveEpilogueINS2A_23Sm100TmaWarpSpecializedILi4ELi2ELi16ELb1ELb0EEEJSH_NS5_IJNSJ_ISF_SB_EENSJ_ISS_SB_EEEEEfNS5_IJSB_llEEEfS2I_NS2A_6fusion15FusionCallbacksIS2E_NS2J_17LinearCombinationIffffLNS_15FloatRoundStyleE2EEESH_S2H_JEEENS4_5SM1004TMEM4LOAD26SM100_TMEM_LOAD_32dp32b16xES22_NS1P_INS1Q_ILi2ELi5ELi2EEENS23_ILi32EEENSJ_INS5_IJS12_ST_EEENS5_IJSB_S12_EEEEEEENS4_39AutoVectorizingCopyWithAssumedAlignmentILi128EEENS4_14SM90_TMA_STOREES2Y_S30_S30_EEEvvEEEEvNT_6ParamsE,"a",@progbits
	.sectionflags	@""
	.align	4
.nv.constant0._ZN7cutlass13device_kernelINS_4gemm6kernel13GemmUniversalIN4cute5tupleIJiiiiEEENS1_10collective13CollectiveMmaINS1_41MainloopSm100TmaUmmaWarpSpecializedSparseILi5ELi2ELi2ENS5_IJNS4_1CILi1EEENSA_ILi2EEESB_EEEEENS5_IJNSA_ILi128EEENSA_ILi64EEESF_EEENS_6half_tENS5_IJNS4_6LayoutINS5_IJiNS5_IJSC_iEEEiEEENS5_IJlNS5_IJSB_SC_EEElEEEEENSJ_INS5_IJNS5_IJNS5_IJNSA_ILi8EEESC_SP_EEEiEEENS5_IJNS5_IJNSA_ILi16EEESC_NSA_ILi4EEEEEEiEEEiEEENS5_IJNS5_IJNS5_IJSF_SS_NSA_ILi2048EEEEEENSA_ILi16384EEEEEENS5_IJNS5_IJSB_NSA_ILi1024EEENSA_ILi32EEEEEElEEElEEEEEEEESI_NS5_IJlSB_lEEENS4_8TiledMMAINS4_8MMA_AtomIJNS4_27SM100_MMA_F16BF16_SS_SPARSEISI_SI_fLi128ELi64ELNS4_4UMMA5MajorE0ELS1D_0ELNS1C_7ScaleInE0ELS1E_0EEEEEENSJ_INS5_IJSB_SB_SB_EEENS5_IJNSA_ILi0EEES1I_S1I_EEEEENS5_IJNS4_10UnderscoreES1L_S1L_EEEEENS4_23SM90_TMA_LOAD_MULTICASTENS4_14ComposedLayoutINS4_7SwizzleILi3ELi4ELi3EEENS4_25smem_sparse_ptr_flag_bitsILi2ELi16EEENSJ_INS5_IJNS5_IJSB_SP_EEENS5_IJSC_SG_EEEEEENS5_IJNS5_IJS1I_SF_EEESM_EEEEEEEvNS4_8identityENS4_13SM90_TMA_LOADENS1P_IS1R_NS4_18smem_ptr_flag_bitsILi16EEENSJ_INS5_IJSP_SG_EEENS5_IJSG_SB_EEEEEEEvS21_EENS_8epilogue10collective18CollectiveEpilogueINS2A_23Sm100TmaWarpSpecializedILi4ELi2ELi16ELb1ELb0EEEJSH_NS5_IJNSJ_ISF_SB_EENSJ_ISS_SB_EEEEEfNS5_IJSB_llEEEfS2I_NS2A_6fusion15FusionCallbacksIS2E_NS2J_17LinearCombinationIffffLNS_15FloatRoundStyleE2EEESH_S2H_JEEENS4_5SM1004TMEM4LOAD26SM100_TMEM_LOAD_32dp32b16xES22_NS1P_INS1Q_ILi2ELi5ELi2EEENS23_ILi32EEENSJ_INS5_IJS12_ST_EEENS5_IJSB_S12_EEEEEEENS4_39AutoVectorizingCopyWithAssumedAlignmentILi128EEENS4_14SM90_TMA_STOREES2Y_S30_S30_EEEvvEEEEvNT_6ParamsE:
	.zero		3456


//--------------------- SYMBOLS --------------------------

	.type		.nv.reservedSmem.offset0,@object
	.size		.nv.reservedSmem.offset0,0x4
	.type		.nv.reservedSmem.cap,@object
	.size		.nv.reservedSmem.cap,0x4
	.type		__assertfail,@function
